	.target	sm_90a

	.elftype	@"ET_EXEC"


//--------------------- .note.nv.tkinfo           --------------------------
	.section	.note.nv.tkinfo,"",@"SHT_NOTE"
	.sectionflags	@"SHF_NOTE_NV_TKINFO"
	.tkinfo
        /*0018*/ 	.word	0x00000002
        /*0030*/ 	.string	""
        /*0030*/ 	.string	"ptxas"
        /*0030*/ 	.string	"Cuda compilation tools, release 13.0, V13.0.88"
        /*0030*/ 	.string	"Build cuda_13.0.r13.0/compiler.36424714_0"
        /*0030*/ 	.string	"-v  -suppress-debug-info  -lineinfo  -arch sm_90a "



//--------------------- .note.nv.cuinfo           --------------------------
	.section	.note.nv.cuinfo,"",@"SHT_NOTE"
	.sectionflags	@"SHF_NOTE_NV_CUINFO"
        /*0018*/ 	.short	0x0002
        /*001a*/ 	.short	0x005a
        /*001c*/ 	.short	0x0082
	.zero		2


//--------------------- .nv.info                  --------------------------
	.section	.nv.info,"",@"SHT_CUDA_INFO"
	.align	4


	//----- nvinfo : EIATTR_REGCOUNT
	.align		4
        /*0000*/ 	.byte	0x04, 0x2f
        /*0002*/ 	.short	(.L_1 - .L_0)
	.align		4
.L_0:
        /*0004*/ 	.word	index@(matmul_kernel)
        /*0008*/ 	.word	0x00000020


	//----- nvinfo : EIATTR_FRAME_SIZE
	.align		4
.L_1:
        /*000c*/ 	.byte	0x04, 0x11
        /*000e*/ 	.short	(.L_3 - .L_2)
	.align		4
.L_2:
        /*0010*/ 	.word	index@(matmul_kernel)
        /*0014*/ 	.word	0x00000b28


	//----- nvinfo : EIATTR_MIN_STACK_SIZE
	.align		4
.L_3:
        /*0018*/ 	.byte	0x04, 0x12
        /*001a*/ 	.short	(.L_5 - .L_4)
	.align		4
.L_4:
        /*001c*/ 	.word	index@(matmul_kernel)
        /*0020*/ 	.word	0x00000b28
.L_5:


//--------------------- .nv.compat                --------------------------
	.section	.nv.compat,"",@"SHT_CUDA_COMPAT_INFO"
	.align	4
        /*0000*/ 	.byte	0x02, 0x09, 0x01, 0x00, 0x02, 0x02, 0x01, 0x00, 0x02, 0x05, 0x05, 0x00, 0x03, 0x07, 0x01, 0x01
        /*0010*/ 	.byte	0x02, 0x03, 0x00, 0x00, 0x02, 0x06, 0x01, 0x00, 0x04, 0x0b, 0x08, 0x00, 0x00, 0x00, 0x00, 0x00
        /*0020*/ 	.byte	0x00, 0x00, 0x00, 0x00


//--------------------- .nv.info.matmul_kernel    --------------------------
	.section	.nv.info.matmul_kernel,"",@"SHT_CUDA_INFO"
	.sectionflags	@""
	.align	4


	//----- nvinfo : EIATTR_CUDA_API_VERSION
	.align		4
        /*0000*/ 	.byte	0x04, 0x37
        /*0002*/ 	.short	(.L_7 - .L_6)
.L_6:
        /*0004*/ 	.word	0x00000082


	//----- nvinfo : EIATTR_KPARAM_INFO
	.align		4
.L_7:
        /*0008*/ 	.byte	0x04, 0x17
        /*000a*/ 	.short	(.L_9 - .L_8)
.L_8:
        /*000c*/ 	.word	0x00000000
        /*0010*/ 	.short	0x000d
        /*0012*/ 	.short	0x0048
        /*0014*/ 	.byte	0x00, 0xf4, 0x21, 0x00


	//----- nvinfo : EIATTR_KPARAM_INFO
	.align		4
.L_9:
        /*0018*/ 	.byte	0x04, 0x17
        /*001a*/ 	.short	(.L_11 - .L_10)
.L_10:
        /*001c*/ 	.word	0x00000000
        /*0020*/ 	.short	0x000c
        /*0022*/ 	.short	0x0040
        /*0024*/ 	.byte	0x00, 0xf4, 0x21, 0x00


	//----- nvinfo : EIATTR_KPARAM_INFO
	.align		4
.L_11:
        /*0028*/ 	.byte	0x04, 0x17
        /*002a*/ 	.short	(.L_13 - .L_12)
.L_12:
        /*002c*/ 	.word	0x00000000
        /*0030*/ 	.short	0x000b
        /*0032*/ 	.short	0x0038
        /*0034*/ 	.byte	0x00, 0xf0, 0x11, 0x00


	//----- nvinfo : EIATTR_KPARAM_INFO
	.align		4
.L_13:
        /*0038*/ 	.byte	0x04, 0x17
        /*003a*/ 	.short	(.L_15 - .L_14)
.L_14:
        /*003c*/ 	.word	0x00000000
        /*0040*/ 	.short	0x000a
        /*0042*/ 	.short	0x0034
        /*0044*/ 	.byte	0x00, 0xf0, 0x11, 0x00


	//----- nvinfo : EIATTR_KPARAM_INFO
	.align		4
.L_15:
        /*0048*/ 	.byte	0x04, 0x17
        /*004a*/ 	.short	(.L_17 - .L_16)
.L_16:
        /*004c*/ 	.word	0x00000000
        /*0050*/ 	.short	0x0009
        /*0052*/ 	.short	0x0030
        /*0054*/ 	.byte	0x00, 0xf0, 0x11, 0x00


	//----- nvinfo : EIATTR_KPARAM_INFO
	.align		4
.L_17:
        /*0058*/ 	.byte	0x04, 0x17
        /*005a*/ 	.short	(.L_19 - .L_18)
.L_18:
        /*005c*/ 	.word	0x00000000
        /*0060*/ 	.short	0x0008
        /*0062*/ 	.short	0x002c
        /*0064*/ 	.byte	0x00, 0xf0, 0x11, 0x00


	//----- nvinfo : EIATTR_KPARAM_INFO
	.align		4
.L_19:
        /*0068*/ 	.byte	0x04, 0x17
        /*006a*/ 	.short	(.L_21 - .L_20)
.L_20:
        /*006c*/ 	.word	0x00000000
        /*0070*/ 	.short	0x0007
        /*0072*/ 	.short	0x0028
        /*0074*/ 	.byte	0x00, 0xf0, 0x11, 0x00


	//----- nvinfo : EIATTR_KPARAM_INFO
	.align		4
.L_21:
        /*0078*/ 	.byte	0x04, 0x17
        /*007a*/ 	.short	(.L_23 - .L_22)
.L_22:
        /*007c*/ 	.word	0x00000000
        /*0080*/ 	.short	0x0006
        /*0082*/ 	.short	0x0024
        /*0084*/ 	.byte	0x00, 0xf0, 0x11, 0x00


	//----- nvinfo : EIATTR_KPARAM_INFO
	.align		4
.L_23:
        /*0088*/ 	.byte	0x04, 0x17
        /*008a*/ 	.short	(.L_25 - .L_24)
.L_24:
        /*008c*/ 	.word	0x00000000
        /*0090*/ 	.short	0x0005
        /*0092*/ 	.short	0x0020
        /*0094*/ 	.byte	0x00, 0xf0, 0x11, 0x00


	//----- nvinfo : EIATTR_KPARAM_INFO
	.align		4
.L_25:
        /*0098*/ 	.byte	0x04, 0x17
        /*009a*/ 	.short	(.L_27 - .L_26)
.L_26:
        /*009c*/ 	.word	0x00000000
        /*00a0*/ 	.short	0x0004
        /*00a2*/ 	.short	0x001c
        /*00a4*/ 	.byte	0x00, 0xf0, 0x11, 0x00


	//----- nvinfo : EIATTR_KPARAM_INFO
	.align		4
.L_27:
        /*00a8*/ 	.byte	0x04, 0x17
        /*00aa*/ 	.short	(.L_29 - .L_28)
.L_28:
        /*00ac*/ 	.word	0x00000000
        /*00b0*/ 	.short	0x0003
        /*00b2*/ 	.short	0x0018
        /*00b4*/ 	.byte	0x00, 0xf0, 0x11, 0x00


	//----- nvinfo : EIATTR_KPARAM_INFO
	.align		4
.L_29:
        /*00b8*/ 	.byte	0x04, 0x17
        /*00ba*/ 	.short	(.L_31 - .L_30)
.L_30:
        /*00bc*/ 	.word	0x00000000
        /*00c0*/ 	.short	0x0002
        /*00c2*/ 	.short	0x0010
        /*00c4*/ 	.byte	0x00, 0xf4, 0x21, 0x00


	//----- nvinfo : EIATTR_KPARAM_INFO
	.align		4
.L_31:
        /*00c8*/ 	.byte	0x04, 0x17
        /*00ca*/ 	.short	(.L_33 - .L_32)
.L_32:
        /*00cc*/ 	.word	0x00000000
        /*00d0*/ 	.short	0x0001
        /*00d2*/ 	.short	0x0008
        /*00d4*/ 	.byte	0x00, 0xf4, 0x21, 0x00


	//----- nvinfo : EIATTR_KPARAM_INFO
	.align		4
.L_33:
        /*00d8*/ 	.byte	0x04, 0x17
        /*00da*/ 	.short	(.L_35 - .L_34)
.L_34:
        /*00dc*/ 	.word	0x00000000
        /*00e0*/ 	.short	0x0000
        /*00e2*/ 	.short	0x0000
        /*00e4*/ 	.byte	0x00, 0xf4, 0x21, 0x00


	//----- nvinfo : EIATTR_SPARSE_MMA_MASK
	.align		4
.L_35:
        /*00e8*/ 	.byte	0x03, 0x50
        /*00ea*/ 	.short	0x0000


	//----- nvinfo : EIATTR_MAXREG_COUNT
	.align		4
        /*00ec*/ 	.byte	0x03, 0x1b
        /*00ee*/ 	.short	0x00ff


	//----- nvinfo : EIATTR_NUM_BARRIERS
	.align		4
        /*00f0*/ 	.byte	0x02, 0x4c
        /*00f2*/ 	.byte	0x01
	.zero		1


	//----- nvinfo : EIATTR_ANNOTATIONS
	.align		4
        /*00f4*/ 	.byte	0x04, 0x55
        /*00f6*/ 	.short	(.L_37 - .L_36)


	//   ....[0]....
.L_36:
        /*00f8*/ 	.word	0x00000001
        /*00fc*/ 	.byte	0xd0, 0x00, 0x00, 0x00, 0x01, 0x00, 0x00, 0x00, 0xd0, 0x05, 0x00, 0x00, 0x01, 0x00, 0x00, 0x00
        /* <DEDUP_REMOVED lines=649> */
        /*299c*/ 	.byte	0xa0, 0xc3, 0x00, 0x00


	//----- nvinfo : EIATTR_MERCURY_ISA_VERSION
	.align		4
.L_37:
        /*29a0*/ 	.byte	0x03, 0x5f
        /*29a2*/ 	.short	0x0101


	//----- nvinfo : EIATTR_EXIT_INSTR_OFFSETS
	.align		4
        /*29a4*/ 	.byte	0x04, 0x1c
        /*29a6*/ 	.short	(.L_39 - .L_38)


	//   ....[0]....
.L_38:
        /*29a8*/ 	.word	0x0000c4c0


	//   ....[1]....
        /*29ac*/ 	.word	0x0000c4f0


	//----- nvinfo : EIATTR_REQNTID
	.align		4
.L_39:
        /*29b0*/ 	.byte	0x04, 0x10
        /*29b2*/ 	.short	(.L_41 - .L_40)
.L_40:
        /*29b4*/ 	.word	0x00000040
        /*29b8*/ 	.word	0x00000001
        /*29bc*/ 	.word	0x00000001


	//----- nvinfo : EIATTR_CBANK_PARAM_SIZE
	.align		4
.L_41:
        /*29c0*/ 	.byte	0x03, 0x19
        /*29c2*/ 	.short	0x0050


	//----- nvinfo : EIATTR_PARAM_CBANK
	.align		4
        /*29c4*/ 	.byte	0x04, 0x0a
        /*29c6*/ 	.short	(.L_43 - .L_42)
	.align		4
.L_42:
        /*29c8*/ 	.word	index@(.nv.constant0.matmul_kernel)
        /*29cc*/ 	.short	0x0210
        /*29ce*/ 	.short	0x0050


	//----- nvinfo : EIATTR_SW_WAR
	.align		4
.L_43:
        /*29d0*/ 	.byte	0x04, 0x36
        /*29d2*/ 	.short	(.L_45 - .L_44)
.L_44:
        /*29d4*/ 	.word	0x00000008
.L_45:


//--------------------- .nv.callgraph             --------------------------
	.section	.nv.callgraph,"",@"SHT_CUDA_CALLGRAPH"
	.align	4
	.sectionentsize	8
	.align		4
        /*0000*/ 	.word	0x00000000
	.align		4
        /*0004*/ 	.word	0xffffffff
	.align		4
        /*0008*/ 	.word	0x00000000
	.align		4
        /*000c*/ 	.word	0xfffffffe
	.align		4
        /*0010*/ 	.word	0x00000000
	.align		4
        /*0014*/ 	.word	0xfffffffd
	.align		4
        /*0018*/ 	.word	0x00000000
	.align		4
        /*001c*/ 	.word	0xfffffffc


//--------------------- .text.matmul_kernel       --------------------------
	.section	.text.matmul_kernel,"ax",@progbits
	.align	128
        .global         matmul_kernel
        .type           matmul_kernel,@function
        .size           matmul_kernel,(.L_x_3 - matmul_kernel)
        .other          matmul_kernel,@"STO_CUDA_ENTRY STV_DEFAULT"
matmul_kernel:
.text.matmul_kernel:
[----:B------:R-:W0:Y:S08]  /*0000*/  LDC R1, c[0x0][0x28] ;  /* 0x00000a00ff017b82 */ /* 0x000e300000000800 */
[----:B------:R-:W1:Y:S01]  /*0010*/  LDC.64 R2, c[0x0][0x228] ;  /* 0x00008a00ff027b82 */ /* 0x000e620000000a00 */
[----:B------:R-:W2:Y:S01]  /*0020*/  S2R R29, SR_TID.X ;  /* 0x00000000001d7919 */ /* 0x000ea20000002100 */
[----:B0-----:R-:W-:Y:S01]  /*0030*/  VIADD R1, R1, 0xfffff4d8 ;  /* 0xfffff4d801017836 */ /* 0x001fe20000000000 */
[----:B------:R-:W-:-:S02]  /*0040*/  CS2R R24, SRZ ;  /* 0x0000000000187805 */ /* 0x000fc4000001ff00 */
[----:B------:R-:W-:Y:S02]  /*0050*/  CS2R R26, SRZ ;  /* 0x00000000001a7805 */ /* 0x000fe4000001ff00 */
[----:B------:R-:W-:Y:S02]  /*0060*/  CS2R R20, SRZ ;  /* 0x0000000000147805 */ /* 0x000fe4000001ff00 */
[----:B------:R-:W-:Y:S02]  /*0070*/  CS2R R22, SRZ ;  /* 0x0000000000167805 */ /* 0x000fe4000001ff00 */
[----:B------:R-:W-:Y:S01]  /*0080*/  CS2R R16, SRZ ;  /* 0x0000000000107805 */ /* 0x000fe2000001ff00 */
[----:B------:R-:W0:Y:S01]  /*0090*/  LDC R28, c[0x0][0x230] ;  /* 0x00008c00ff1c7b82 */ /* 0x000e220000000800 */
[----:B------:R-:W-:Y:S02]  /*00a0*/  CS2R R18, SRZ ;  /* 0x0000000000127805 */ /* 0x000fe4000001ff00 */
[----:B------:R-:W-:Y:S01]  /*00b0*/  CS2R R14, SRZ ;  /* 0x00000000000e7805 */ /* 0x000fe2000001ff00 */
[----:B-1----:R-:W-:Y:S01]  /*00c0*/  VIADD R0, R3, 0xf ;  /* 0x0000000f03007836 */ /* 0x002fe20000000000 */
[----:B------:R1:W-:Y:S04]  /*00d0*/  STL [R1+0x714], R3 ;  /* 0x0007140301007387 */ /* 0x0003e80000100800 */
[----:B------:R-:W-:Y:S01]  /*00e0*/  SHF.R.S32.HI R5, RZ, 0x1f, R0 ;  /* 0x0000001fff057819 */ /* 0x000fe20000011400 */
[----:B0-----:R-:W-:-:S03]  /*00f0*/  VIADD R28, R28, 0x1f ;  /* 0x0000001f1c1c7836 */ /* 0x001fc60000000000 */
[----:B------:R-:W-:-:S04]  /*0100*/  LEA.HI R5, R5, R0, RZ, 0x4 ;  /* 0x0000000005057211 */ /* 0x000fc800078f20ff */
[----:B------:R-:W-:Y:S02]  /*0110*/  SHF.R.S32.HI R0, RZ, 0x4, R5 ;  /* 0x00000004ff007819 */ /* 0x000fe40000011405 */
[----:B------:R-:W0:Y:S03]  /*0120*/  S2R R5, SR_CTAID.X ;  /* 0x0000000000057919 */ /* 0x000e260000002500 */
[----:B------:R-:W-:-:S05]  /*0130*/  IMAD.SHL.U32 R0, R0, 0x8, RZ ;  /* 0x0000000800007824 */ /* 0x000fca00078e00ff */
[-C--:B------:R-:W-:Y:S02]  /*0140*/  IABS R9, R0.reuse ;  /* 0x0000000000097213 */ /* 0x080fe40000000000 */
[----:B------:R-:W-:Y:S02]  /*0150*/  IABS R12, R0 ;  /* 0x00000000000c7213 */ /* 0x000fe40000000000 */
[----:B------:R-:W3:Y:S08]  /*0160*/  I2F.RP R4, R9 ;  /* 0x0000000900047306 */ /* 0x000ef00000209400 */
[----:B---3--:R-:W3:Y:S01]  /*0170*/  MUFU.RCP R4, R4 ;  /* 0x0000000400047308 */ /* 0x008ee20000001000 */
[----:B0-----:R-:W-:Y:S01]  /*0180*/  IABS R10, R5 ;  /* 0x00000005000a7213 */ /* 0x001fe20000000000 */
[----:B---3--:R-:W-:-:S02]  /*0190*/  VIADD R6, R4, 0xffffffe ;  /* 0x0ffffffe04067836 */ /* 0x008fc40000000000 */
[----:B------:R-:W-:-:S04]  /*01a0*/  IMAD.MOV R4, RZ, RZ, -R12 ;  /* 0x000000ffff047224 */ /* 0x000fc800078e0a0c */
[----:B------:R0:W3:Y:S02]  /*01b0*/  F2I.FTZ.U32.TRUNC.NTZ R7, R6 ;  /* 0x0000000600077305 */ /* 0x0000e4000021f000 */
[----:B0-----:R-:W-:Y:S02]  /*01c0*/  IMAD.MOV.U32 R6, RZ, RZ, RZ ;  /* 0x000000ffff067224 */ /* 0x001fe400078e00ff */
[----:B---3--:R-:W-:-:S04]  /*01d0*/  IMAD.MOV R8, RZ, RZ, -R7 ;  /* 0x000000ffff087224 */ /* 0x008fc800078e0a07 */
[----:B------:R-:W-:Y:S02]  /*01e0*/  IMAD R11, R8, R9, RZ ;  /* 0x00000009080b7224 */ /* 0x000fe400078e02ff */
[----:B------:R-:W-:Y:S02]  /*01f0*/  IMAD.MOV.U32 R8, RZ, RZ, R10 ;  /* 0x000000ffff087224 */ /* 0x000fe400078e000a */
[----:B------:R-:W-:-:S06]  /*0200*/  IMAD.HI.U32 R7, R7, R11, R6 ;  /* 0x0000000b07077227 */ /* 0x000fcc00078e0006 */
[----:B------:R-:W-:-:S04]  /*0210*/  IMAD.HI.U32 R7, R7, R8, RZ ;  /* 0x0000000807077227 */ /* 0x000fc800078e00ff */
[----:B------:R-:W-:-:S05]  /*0220*/  IMAD R4, R7, R4, R8 ;  /* 0x0000000407047224 */ /* 0x000fca00078e0208 */
[----:B------:R-:W-:-:S13]  /*0230*/  ISETP.GT.U32.AND P1, PT, R9, R4, PT ;  /* 0x000000040900720c */ /* 0x000fda0003f24070 */
[----:B------:R-:W-:Y:S02]  /*0240*/  @!P1 IMAD.IADD R4, R4, 0x1, -R9 ;  /* 0x0000000104049824 */ /* 0x000fe400078e0a09 */
[----:B------:R-:W-:Y:S01]  /*0250*/  @!P1 VIADD R7, R7, 0x1 ;  /* 0x0000000107079836 */ /* 0x000fe20000000000 */
[----:B------:R-:W-:Y:S02]  /*0260*/  ISETP.NE.AND P1, PT, R0, RZ, PT ;  /* 0x000000ff0000720c */ /* 0x000fe40003f25270 */
[----:B------:R-:W-:Y:S02]  /*0270*/  ISETP.GE.U32.AND P0, PT, R4, R9, PT ;  /* 0x000000090400720c */ /* 0x000fe40003f06070 */
[----:B------:R-:W-:-:S04]  /*0280*/  LOP3.LUT R4, R5, R0, RZ, 0x3c, !PT ;  /* 0x0000000005047212 */ /* 0x000fc800078e3cff */
[----:B------:R-:W-:Y:S01]  /*0290*/  ISETP.GE.AND P2, PT, R4, RZ, PT ;  /* 0x000000ff0400720c */ /* 0x000fe20003f46270 */
[----:B------:R-:W-:-:S06]  /*02a0*/  VIADD R4, R2, 0xff ;  /* 0x000000ff02047836 */ /* 0x000fcc0000000000 */
[----:B------:R-:W-:-:S04]  /*02b0*/  @P0 VIADD R7, R7, 0x1 ;  /* 0x0000000107070836 */ /* 0x000fc80000000000 */
[----:B------:R-:W-:Y:S01]  /*02c0*/  IMAD.MOV.U32 R6, RZ, RZ, R7 ;  /* 0x000000ffff067224 */ /* 0x000fe200078e0007 */
[----:B------:R-:W-:-:S03]  /*02d0*/  SHF.R.S32.HI R7, RZ, 0x1f, R4 ;  /* 0x0000001fff077819 */ /* 0x000fc60000011404 */
[----:B------:R-:W-:Y:S01]  /*02e0*/  @!P2 IMAD.MOV R6, RZ, RZ, -R6 ;  /* 0x000000ffff06a224 */ /* 0x000fe200078e0a06 */
[----:B------:R-:W-:Y:S02]  /*02f0*/  @!P1 LOP3.LUT R6, RZ, R0, RZ, 0x33, !PT ;  /* 0x00000000ff069212 */ /* 0x000fe400078e33ff */
[----:B------:R-:W-:-:S03]  /*0300*/  LEA.HI R7, R7, R4, RZ, 0x8 ;  /* 0x0000000407077211 */ /* 0x000fc600078f40ff */
[----:B------:R-:W-:Y:S02]  /*0310*/  IMAD.SHL.U32 R4, R6, 0x8, RZ ;  /* 0x0000000806047824 */ /* 0x000fe400078e00ff */
[----:B------:R-:W-:-:S03]  /*0320*/  IMAD.MOV R6, RZ, RZ, -R6 ;  /* 0x000000ffff067224 */ /* 0x000fc600078e0a06 */
[----:B------:R-:W-:Y:S01]  /*0330*/  LEA.HI.SX32 R7, R7, -R4, 0x18 ;  /* 0x8000000407077211 */ /* 0x000fe200078fc2ff */
[----:B------:R-:W-:Y:S02]  /*0340*/  IMAD R13, R0, R6, R5 ;  /* 0x00000006000d7224 */ /* 0x000fe400078e0205 */
[----:B------:R-:W-:Y:S01]  /*0350*/  IMAD.MOV.U32 R6, RZ, RZ, RZ ;  /* 0x000000ffff067224 */ /* 0x000fe200078e00ff */
[----:B------:R-:W-:-:S04]  /*0360*/  VIMNMX R8, R7, 0x8, PT ;  /* 0x0000000807087848 */ /* 0x000fc80003fe0100 */
[-C--:B------:R-:W-:Y:S02]  /*0370*/  IABS R10, R8.reuse ;  /* 0x00000008000a7213 */ /* 0x080fe40000000000 */
[----:B------:R-:W-:Y:S02]  /*0380*/  IABS R0, R8 ;  /* 0x0000000800007213 */ /* 0x000fe40000000000 */
[----:B------:R-:W0:Y:S08]  /*0390*/  I2F.RP R9, R10 ;  /* 0x0000000a00097306 */ /* 0x000e300000209400 */
[----:B0-----:R-:W0:Y:S02]  /*03a0*/  MUFU.RCP R9, R9 ;  /* 0x0000000900097308 */ /* 0x001e240000001000 */
[----:B0-----:R-:W-:-:S06]  /*03b0*/  VIADD R7, R9, 0xffffffe ;  /* 0x0ffffffe09077836 */ /* 0x001fcc0000000000 */
[----:B------:R-:W0:Y:S02]  /*03c0*/  F2I.FTZ.U32.TRUNC.NTZ R7, R7 ;  /* 0x0000000700077305 */ /* 0x000e24000021f000 */
[----:B0-----:R-:W-:-:S04]  /*03d0*/  IMAD.MOV R11, RZ, RZ, -R7 ;  /* 0x000000ffff0b7224 */ /* 0x001fc800078e0a07 */
[----:B------:R-:W-:Y:S01]  /*03e0*/  IMAD.MOV.U32 R5, RZ, RZ, R11 ;  /* 0x000000ffff057224 */ /* 0x000fe200078e000b */
[----:B------:R-:W-:-:S03]  /*03f0*/  IABS R11, R13 ;  /* 0x0000000d000b7213 */ /* 0x000fc60000000000 */
[----:B------:R-:W-:-:S04]  /*0400*/  IMAD R5, R5, R10, RZ ;  /* 0x0000000a05057224 */ /* 0x000fc800078e02ff */
[----:B------:R-:W-:-:S04]  /*0410*/  IMAD.HI.U32 R6, R7, R5, R6 ;  /* 0x0000000507067227 */ /* 0x000fc800078e0006 */
[----:B------:R-:W-:Y:S02]  /*0420*/  IMAD.MOV R5, RZ, RZ, -R0 ;  /* 0x000000ffff057224 */ /* 0x000fe400078e0a00 */
[----:B------:R-:W-:Y:S01]  /*0430*/  IMAD.HI.U32 R0, R6, R11, RZ ;  /* 0x0000000b06007227 */ /* 0x000fe200078e00ff */
[C---:B--2---:R-:W-:Y:S01]  /*0440*/  LOP3.LUT R6, R29.reuse, 0x3f, RZ, 0xc0, !PT ;  /* 0x0000003f1d067812 */ /* 0x044fe200078ec0ff */
[----:B------:R-:W-:Y:S01]  /*0450*/  ULDC.64 UR10, c[0x0][0x208] ;  /* 0x00008200000a7ab9 */ /* 0x000fe20000000a00 */
[----:B------:R-:W-:Y:S01]  /*0460*/  LOP3.LUT R29, R29, 0x20, RZ, 0xc0, !PT ;  /* 0x000000201d1d7812 */ /* 0x000fe200078ec0ff */
[----:B------:R-:W-:-:S05]  /*0470*/  IMAD R5, R0, R5, R11 ;  /* 0x0000000500057224 */ /* 0x000fca00078e020b */
[----:B------:R-:W-:-:S13]  /*0480*/  ISETP.GT.U32.AND P1, PT, R10, R5, PT ;  /* 0x000000050a00720c */ /* 0x000fda0003f24070 */
[----:B------:R-:W-:Y:S02]  /*0490*/  @!P1 IMAD.IADD R5, R5, 0x1, -R10 ;  /* 0x0000000105059824 */ /* 0x000fe400078e0a0a */
[----:B------:R-:W-:Y:S01]  /*04a0*/  @!P1 VIADD R0, R0, 0x1 ;  /* 0x0000000100009836 */ /* 0x000fe20000000000 */
[----:B------:R-:W-:Y:S02]  /*04b0*/  ISETP.NE.AND P1, PT, R8, RZ, PT ;  /* 0x000000ff0800720c */ /* 0x000fe40003f25270 */
[----:B------:R-:W-:Y:S02]  /*04c0*/  ISETP.GE.U32.AND P0, PT, R5, R10, PT ;  /* 0x0000000a0500720c */ /* 0x000fe40003f06070 */
[----:B------:R-:W-:Y:S02]  /*04d0*/  CS2R R10, SRZ ;  /* 0x00000000000a7805 */ /* 0x000fe4000001ff00 */
[----:B------:R-:W-:-:S04]  /*04e0*/  LOP3.LUT R5, R13, R8, RZ, 0x3c, !PT ;  /* 0x000000080d057212 */ /* 0x000fc800078e3cff */
[----:B------:R-:W-:-:S05]  /*04f0*/  ISETP.GE.AND P2, PT, R5, RZ, PT ;  /* 0x000000ff0500720c */ /* 0x000fca0003f46270 */
[----:B------:R-:W-:Y:S01]  /*0500*/  @P0 VIADD R0, R0, 0x1 ;  /* 0x0000000100000836 */ /* 0x000fe20000000000 */
[----:B------:R-:W-:-:S07]  /*0510*/  ISETP.GE.AND P0, PT, R28, 0x20, PT ;  /* 0x000000201c00780c */ /* 0x000fce0003f06270 */
[----:B------:R-:W-:Y:S01]  /*0520*/  @!P2 IMAD.MOV R0, RZ, RZ, -R0 ;  /* 0x000000ffff00a224 */ /* 0x000fe200078e0a00 */
[----:B------:R-:W-:-:S05]  /*0530*/  @!P1 LOP3.LUT R0, RZ, R8, RZ, 0x33, !PT ;  /* 0x00000008ff009212 */ /* 0x000fca00078e33ff */
[----:B------:R-:W-:Y:S02]  /*0540*/  IMAD.MOV R5, RZ, RZ, -R0 ;  /* 0x000000ffff057224 */ /* 0x000fe400078e0a00 */
[----:B------:R-:W-:Y:S02]  /*0550*/  IMAD.SHL.U32 R0, R0, 0x10, RZ ;  /* 0x0000001000007824 */ /* 0x000fe400078e00ff */
[----:B------:R-:W-:Y:S01]  /*0560*/  IMAD R5, R8, R5, R13 ;  /* 0x0000000508057224 */ /* 0x000fe200078e020d */
[----:B------:R-:W-:Y:S02]  /*0570*/  CS2R R12, SRZ ;  /* 0x00000000000c7805 */ /* 0x000fe4000001ff00 */
[----:B------:R-:W-:Y:S01]  /*0580*/  CS2R R8, SRZ ;  /* 0x0000000000087805 */ /* 0x000fe2000001ff00 */
[----:B------:R-:W-:-:S04]  /*0590*/  IMAD.IADD R5, R4, 0x1, R5 ;  /* 0x0000000104057824 */ /* 0x000fc800078e0205 */
[----:B-1----:R-:W-:Y:S01]  /*05a0*/  IMAD R3, R5, 0x100, R6 ;  /* 0x0000010005037824 */ /* 0x002fe200078e0206 */
[----:B------:R-:W-:Y:S02]  /*05b0*/  CS2R R4, SRZ ;  /* 0x0000000000047805 */ /* 0x000fe4000001ff00 */
[----:B------:R-:W-:Y:S02]  /*05c0*/  CS2R R6, SRZ ;  /* 0x0000000000067805 */ /* 0x000fe4000001ff00 */
[----:B------:R-:W-:Y:S04]  /*05d0*/  STL [R1+0x700], R3 ;  /* 0x0007000301007387 */ /* 0x000fe80000100800 */
[----:B------:R-:W-:Y:S04]  /*05e0*/  STL [R1], RZ ;  /* 0x000000ff01007387 */ /* 0x000fe80000100800 */
[----:B------:R-:W-:Y:S04]  /*05f0*/  STL [R1+0x4], RZ ;  /* 0x000004ff01007387 */ /* 0x000fe80000100800 */
[----:B------:R-:W-:Y:S04]  /*0600*/  STL [R1+0x8], RZ ;  /* 0x000008ff01007387 */ /* 0x000fe80000100800 */
[----:B------:R-:W-:Y:S04]  /*0610*/  STL [R1+0xc], RZ ;  /* 0x00000cff01007387 */ /* 0x000fe80000100800 */
[----:B------:R-:W-:Y:S04]  /*0620*/  STL [R1+0x30], RZ ;  /* 0x000030ff01007387 */ /* 0x000fe80000100800 */
[----:B------:R-:W-:Y:S04]  /*0630*/  STL [R1+0x34], RZ ;  /* 0x000034ff01007387 */ /* 0x000fe80000100800 */
[----:B------:R-:W-:Y:S04]  /*0640*/  STL [R1+0x38], RZ ;  /* 0x000038ff01007387 */ /* 0x000fe80000100800 */
[----:B------:R-:W-:Y:S04]  /*0650*/  STL [R1+0x3c], RZ ;  /* 0x00003cff01007387 */ /* 0x000fe80000100800 */
[----:B------:R0:W-:Y:S02]  /*0660*/  STL [R1+0x704], R0 ;  /* 0x0007040001007387 */ /* 0x0001e40000100800 */
[----:B0-----:R-:W-:-:S05]  /*0670*/  VIADD R0, R3, 0x40 ;  /* 0x0000004003007836 */ /* 0x001fca0000000000 */
[----:B------:R0:W-:Y:S02]  /*0680*/  STL [R1+0x708], R0 ;  /* 0x0007080001007387 */ /* 0x0001e40000100800 */
[----:B0-----:R-:W-:-:S05]  /*0690*/  VIADD R0, R3, 0x80 ;  /* 0x0000008003007836 */ /* 0x001fca0000000000 */
[----:B------:R0:W-:Y:S02]  /*06a0*/  STL [R1+0x710], R0 ;  /* 0x0007100001007387 */ /* 0x0001e40000100800 */
[----:B0-----:R-:W-:Y:S02]  /*06b0*/  VIADD R0, R3, 0xc0 ;  /* 0x000000c003007836 */ /* 0x001fe40000000000 */
[----:B------:R0:W5:Y:S04]  /*06c0*/  LDL.LU R3, [R1+0x714] ;  /* 0x0007140001037983 */ /* 0x0001680000300800 */
[----:B------:R0:W-:Y:S01]  /*06d0*/  STL [R1+0x70c], R0 ;  /* 0x00070c0001007387 */ /* 0x0001e20000100800 */
[----:B------:R-:W-:Y:S05]  /*06e0*/  @!P0 BRA `(.L_x_0) ;  /* 0x000000a400248947 */ /* 0x000fea0003800000 */
[----:B------:R-:W2:Y:S01]  /*06f0*/  LDL R15, [R1+0x704] ;  /* 0x00070400010f7983 */ /* 0x000ea20000100800 */
[----:B-----5:R-:W-:Y:S01]  /*0700*/  IABS R4, R3 ;  /* 0x0000000300047213 */ /* 0x020fe20000000000 */
[----:B------:R-:W-:Y:S01]  /*0710*/  IMAD.MOV.U32 R10, RZ, RZ, R0 ;  /* 0x000000ffff0a7224 */ /* 0x000fe200078e0000 */
[----:B------:R-:W-:Y:S01]  /*0720*/  IABS R14, R2 ;  /* 0x00000002000e7213 */ /* 0x000fe20000000000 */
[----:B------:R1:W-:Y:S01]  /*0730*/  STL [R1+0x730], R2 ;  /* 0x0007300201007387 */ /* 0x0003e20000100800 */
[----:B0-----:R-:W0:Y:S01]  /*0740*/  I2F.RP R0, R4 ;  /* 0x0000000400007306 */ /* 0x001e220000209400 */
[----:B------:R-:W-:Y:S01]  /*0750*/  IMAD.MOV.U32 R27, RZ, RZ, R10 ;  /* 0x000000ffff1b7224 */ /* 0x000fe200078e000a */
[----:B------:R-:W-:Y:S01]  /*0760*/  ULDC UR4, c[0x0][0x240] ;  /* 0x0000900000047ab9 */ /* 0x000fe20000000800 */
[----:B------:R-:W-:Y:S01]  /*0770*/  ULDC UR7, c[0x0][0x234] ;  /* 0x00008d0000077ab9 */ /* 0x000fe20000000800 */
[----:B------:R-:W-:Y:S01]  /*0780*/  ULDC UR6, c[0x0][0x23c] ;  /* 0x00008f0000067ab9 */ /* 0x000fe20000000800 */
[----:B------:R-:W-:Y:S01]  /*0790*/  ULDC UR8, c[0x0][0x230] ;  /* 0x00008c0000087ab9 */ /* 0x000fe20000000800 */
[----:B------:R-:W-:-:S02]  /*07a0*/  ULDC UR9, c[0x0][0x238] ;  /* 0x00008e0000097ab9 */ /* 0x000fc40000000800 */
[----:B------:R-:W3:Y:S01]  /*07b0*/  I2F.RP R5, R14 ;  /* 0x0000000e00057306 */ /* 0x000ee20000209400 */
[----:B-1----:R-:W4:Y:S07]  /*07c0*/  LDL R2, [R1+0x708] ;  /* 0x0007080001027983 */ /* 0x002f2e0000100800 */
[----:B0-----:R-:W0:Y:S08]  /*07d0*/  MUFU.RCP R0, R0 ;  /* 0x0000000000007308 */ /* 0x001e300000001000 */
[----:B---3--:R-:W1:Y:S01]  /*07e0*/  MUFU.RCP R5, R5 ;  /* 0x0000000500057308 */ /* 0x008e620000001000 */
[----:B0-----:R-:W-:-:S07]  /*07f0*/  VIADD R8, R0, 0xffffffe ;  /* 0x0ffffffe00087836 */ /* 0x001fce0000000000 */
[----:B------:R0:W3:Y:S01]  /*0800*/  F2I.FTZ.U32.TRUNC.NTZ R9, R8 ;  /* 0x0000000800097305 */ /* 0x0000e2000021f000 */
[----:B-1----:R-:W-:-:S07]  /*0810*/  VIADD R6, R5, 0xffffffe ;  /* 0x0ffffffe05067836 */ /* 0x002fce0000000000 */
[----:B------:R-:W1:Y:S01]  /*0820*/  F2I.FTZ.U32.TRUNC.NTZ R7, R6 ;  /* 0x0000000600077305 */ /* 0x000e62000021f000 */
[----:B0-----:R-:W-:Y:S02]  /*0830*/  IMAD.MOV.U32 R8, RZ, RZ, RZ ;  /* 0x000000ffff087224 */ /* 0x001fe400078e00ff */
[----:B---3--:R-:W-:-:S04]  /*0840*/  IMAD.MOV R11, RZ, RZ, -R9 ;  /* 0x000000ffff0b7224 */ /* 0x008fc800078e0a09 */
[----:B------:R-:W-:-:S04]  /*0850*/  IMAD R11, R11, R4, RZ ;  /* 0x000000040b0b7224 */ /* 0x000fc800078e02ff */
[----:B------:R-:W-:Y:S01]  /*0860*/  IMAD.HI.U32 R0, R9, R11, R8 ;  /* 0x0000000b09007227 */ /* 0x000fe200078e0008 */
[----:B--2---:R-:W-:-:S03]  /*0870*/  LEA.HI R20, R29, R15, RZ, 0x1b ;  /* 0x0000000f1d147211 */ /* 0x004fc600078fd8ff */
[----:B-1----:R-:W-:Y:S01]  /*0880*/  IMAD.MOV R25, RZ, RZ, -R7 ;  /* 0x000000ffff197224 */ /* 0x002fe200078e0a07 */
[----:B------:R-:W2:Y:S01]  /*0890*/  LDL R29, [R1+0x700] ;  /* 0x00070000011d7983 */ /* 0x000ea20000100800 */
[----:B------:R-:W-:-:S05]  /*08a0*/  VIADD R23, R20, 0xc ;  /* 0x0000000c14177836 */ /* 0x000fca0000000000 */
[----:B------:R-:W-:-:S05]  /*08b0*/  IABS R5, R23 ;  /* 0x0000001700057213 */ /* 0x000fca0000000000 */
[----:B------:R-:W-:-:S04]  /*08c0*/  IMAD.MOV.U32 R9, RZ, RZ, R5 ;  /* 0x000000ffff097224 */ /* 0x000fc800078e0005 */
[----:B------:R-:W-:-:S04]  /*08d0*/  IMAD.HI.U32 R8, R0, R9, RZ ;  /* 0x0000000900087227 */ /* 0x000fc800078e00ff */
[----:B------:R-:W-:Y:S02]  /*08e0*/  IMAD.MOV R8, RZ, RZ, -R8 ;  /* 0x000000ffff087224 */ /* 0x000fe400078e0a08 */
[----:B------:R-:W-:Y:S02]  /*08f0*/  VIADD R16, R20, 0x4 ;  /* 0x0000000414107836 */ /* 0x000fe40000000000 */
[----:B------:R-:W-:-:S03]  /*0900*/  IMAD R9, R4, R8, R9 ;  /* 0x0000000804097224 */ /* 0x000fc600078e0209 */
[----:B------:R-:W-:-:S05]  /*0910*/  IABS R8, R16 ;  /* 0x0000001000087213 */ /* 0x000fca0000000000 */
[----:B------:R-:W-:-:S04]  /*0920*/  IMAD.HI.U32 R24, R0, R8, RZ ;  /* 0x0000000800187227 */ /* 0x000fc800078e00ff */
[----:B------:R-:W-:-:S04]  /*0930*/  IMAD.MOV R24, RZ, RZ, -R24 ;  /* 0x000000ffff187224 */ /* 0x000fc800078e0a18 */
[----:B------:R-:W-:Y:S02]  /*0940*/  IMAD R8, R4, R24, R8 ;  /* 0x0000001804087224 */ /* 0x000fe400078e0208 */
[----:B------:R-:W3:Y:S01]  /*0950*/  LDL R24, [R1+0x710] ;  /* 0x0007100001187983 */ /* 0x000ee20000100800 */
[----:B------:R-:W-:-:S05]  /*0960*/  VIADD R21, R20, 0xe ;  /* 0x0000000e14157836 */ /* 0x000fca0000000000 */
[----:B------:R-:W-:Y:S01]  /*0970*/  IABS R19, R21 ;  /* 0x0000001500137213 */ /* 0x000fe20000000000 */
[C---:B------:R-:W-:Y:S02]  /*0980*/  VIADD R22, R20.reuse, 0xa ;  /* 0x0000000a14167836 */ /* 0x040fe40000000000 */
[----:B------:R-:W-:Y:S02]  /*0990*/  VIADD R18, R20, 0x8 ;  /* 0x0000000814127836 */ /* 0x000fe40000000000 */
[----:B------:R-:W-:Y:S01]  /*09a0*/  IMAD.HI.U32 R5, R0, R19, RZ ;  /* 0x0000001300057227 */ /* 0x000fe200078e00ff */
[----:B------:R-:W-:Y:S02]  /*09b0*/  IABS R15, R22 ;  /* 0x00000016000f7213 */ /* 0x000fe40000000000 */
[----:B------:R-:W-:Y:S01]  /*09c0*/  ISETP.GT.U32.AND P1, PT, R4, R9, PT ;  /* 0x000000090400720c */ /* 0x000fe20003f24070 */
[----:B------:R-:W-:Y:S01]  /*09d0*/  IMAD R25, R25, R14, RZ ;  /* 0x0000000e19197224 */ /* 0x000fe200078e02ff */
[----:B------:R-:W-:Y:S01]  /*09e0*/  IABS R13, R18 ;  /* 0x00000012000d7213 */ /* 0x000fe20000000000 */
[----:B------:R-:W-:-:S02]  /*09f0*/  IMAD.MOV.U32 R6, RZ, RZ, RZ ;  /* 0x000000ffff067224 */ /* 0x000fc400078e00ff */
[----:B------:R-:W-:Y:S02]  /*0a00*/  IMAD.MOV R5, RZ, RZ, -R5 ;  /* 0x000000ffff057224 */ /* 0x000fe400078e0a05 */
[----:B------:R-:W-:Y:S02]  /*0a10*/  VIADD R17, R20, 0x6 ;  /* 0x0000000614117836 */ /* 0x000fe40000000000 */
[----:B------:R-:W-:-:S03]  /*0a20*/  IMAD.HI.U32 R25, R7, R25, R6 ;  /* 0x0000001907197227 */ /* 0x000fc600078e0006 */
[----:B------:R-:W-:Y:S01]  /*0a30*/  IABS R12, R17 ;  /* 0x00000011000c7213 */ /* 0x000fe20000000000 */
[----:B------:R-:W-:Y:S02]  /*0a40*/  IMAD R19, R4, R5, R19 ;  /* 0x0000000504137224 */ /* 0x000fe400078e0213 */
[----:B------:R-:W-:Y:S02]  /*0a50*/  VIADD R5, R20, 0x2 ;  /* 0x0000000214057836 */ /* 0x000fe40000000000 */
[----:B------:R-:W-:-:S04]  /*0a60*/  IMAD.HI.U32 R7, R0, R15, RZ ;  /* 0x0000000f00077227 */ /* 0x000fc800078e00ff */
[----:B------:R-:W-:Y:S01]  /*0a70*/  IMAD.HI.U32 R6, R0, R13, RZ ;  /* 0x0000000d00067227 */ /* 0x000fe200078e00ff */
[----:B------:R-:W-:-:S03]  /*0a80*/  IABS R10, R5 ;  /* 0x00000005000a7213 */ /* 0x000fc60000000000 */
[----:B------:R-:W-:Y:S02]  /*0a90*/  IMAD.MOV R7, RZ, RZ, -R7 ;  /* 0x000000ffff077224 */ /* 0x000fe400078e0a07 */
[----:B------:R-:W-:Y:S02]  /*0aa0*/  IMAD.MOV R6, RZ, RZ, -R6 ;  /* 0x000000ffff067224 */ /* 0x000fe400078e0a06 */
[----:B------:R-:W-:Y:S01]  /*0ab0*/  IMAD.HI.U32 R26, R0, R12, RZ ;  /* 0x0000000c001a7227 */ /* 0x000fe200078e00ff */
[----:B------:R-:W-:-:S03]  /*0ac0*/  IABS R11, R20 ;  /* 0x00000014000b7213 */ /* 0x000fc60000000000 */
[C---:B------:R-:W-:Y:S01]  /*0ad0*/  IMAD R15, R4.reuse, R7, R15 ;  /* 0x00000007040f7224 */ /* 0x040fe200078e020f */
[----:B------:R-:W-:Y:S01]  /*0ae0*/  IABS R7, R27 ;  /* 0x0000001b00077213 */ /* 0x000fe20000000000 */
[----:B------:R-:W-:Y:S02]  /*0af0*/  @!P1 IMAD.IADD R9, R9, 0x1, -R4 ;  /* 0x0000000109099824 */ /* 0x000fe400078e0a04 */
[----:B------:R-:W-:Y:S02]  /*0b00*/  IMAD R13, R4, R6, R13 ;  /* 0x00000006040d7224 */ /* 0x000fe400078e020d */
[----:B------:R-:W-:Y:S02]  /*0b10*/  IMAD.MOV R26, RZ, RZ, -R26 ;  /* 0x000000ffff1a7224 */ /* 0x000fe400078e0a1a */
[----:B------:R-:W-:Y:S01]  /*0b20*/  IMAD.HI.U32 R6, R0, R10, RZ ;  /* 0x0000000a00067227 */ /* 0x000fe200078e00ff */
[----:B------:R-:W-:-:S03]  /*0b30*/  ISETP.GT.U32.AND P2, PT, R4, R9, PT ;  /* 0x000000090400720c */ /* 0x000fc60003f44070 */
[----:B------:R-:W-:Y:S02]  /*0b40*/  IMAD R12, R4, R26, R12 ;  /* 0x0000001a040c7224 */ /* 0x000fe400078e020c */
[----:B------:R-:W-:Y:S02]  /*0b50*/  IMAD.MOV R6, RZ, RZ, -R6 ;  /* 0x000000ffff067224 */ /* 0x000fe400078e0a06 */
[----:B------:R-:W-:-:S04]  /*0b60*/  IMAD.HI.U32 R26, R25, R7, RZ ;  /* 0x00000007191a7227 */ /* 0x000fc800078e00ff */
[----:B------:R-:W-:-:S04]  /*0b70*/  IMAD.HI.U32 R27, R0, R11, RZ ;  /* 0x0000000b001b7227 */ /* 0x000fc800078e00ff */
[C---:B------:R-:W-:Y:S02]  /*0b80*/  IMAD R10, R4.reuse, R6, R10 ;  /* 0x00000006040a7224 */ /* 0x040fe400078e020a */
[----:B------:R-:W-:Y:S02]  /*0b90*/  IMAD.MOV R26, RZ, RZ, -R26 ;  /* 0x000000ffff1a7224 */ /* 0x000fe400078e0a1a */
[----:B------:R-:W-:Y:S01]  /*0ba0*/  IMAD.MOV R27, RZ, RZ, -R27 ;  /* 0x000000ffff1b7224 */ /* 0x000fe200078e0a1b */
[----:B------:R-:W-:Y:S01]  /*0bb0*/  ISETP.GT.U32.AND P3, PT, R4, R15, PT ;  /* 0x0000000f0400720c */ /* 0x000fe20003f64070 */
[----:B------:R-:W-:Y:S01]  /*0bc0*/  IMAD R7, R14, R26, R7 ;  /* 0x0000001a0e077224 */ /* 0x000fe200078e0207 */
[C---:B------:R-:W-:Y:S01]  /*0bd0*/  ISETP.GT.U32.AND P6, PT, R4.reuse, R8, PT ;  /* 0x000000080400720c */ /* 0x040fe20003fc4070 */
[----:B------:R-:W-:Y:S02]  /*0be0*/  IMAD R11, R4, R27, R11 ;  /* 0x0000001b040b7224 */ /* 0x000fe400078e020b */
[----:B------:R-:W-:Y:S01]  /*0bf0*/  @!P2 IMAD.IADD R9, R9, 0x1, -R4 ;  /* 0x000000010909a824 */ /* 0x000fe200078e0a04 */
[----:B------:R-:W-:-:S07]  /*0c00*/  ISETP.GT.U32.AND P2, PT, R14, R7, PT ;  /* 0x000000070e00720c */ /* 0x000fce0003f44070 */
[--C-:B------:R-:W-:Y:S02]  /*0c10*/  @!P3 IMAD.IADD R15, R15, 0x1, -R4.reuse ;  /* 0x000000010f0fb824 */ /* 0x100fe400078e0a04 */
[----:B------:R-:W-:-:S04]  /*0c20*/  @!P6 IMAD.IADD R8, R8, 0x1, -R4 ;  /* 0x000000010808e824 */ /* 0x000fc800078e0a04 */
[----:B------:R-:W-:Y:S01]  /*0c30*/  @!P2 IMAD.IADD R7, R7, 0x1, -R14 ;  /* 0x000000010707a824 */ /* 0x000fe200078e0a0e */
[----:B------:R-:W-:Y:S02]  /*0c40*/  ISETP.GT.U32.AND P2, PT, R4, R8, PT ;  /* 0x000000080400720c */ /* 0x000fe40003f44070 */
[----:B----4-:R-:W-:-:S11]  /*0c50*/  IABS R0, R2 ;  /* 0x0000000200007213 */ /* 0x010fd60000000000 */
[----:B------:R-:W-:Y:S02]  /*0c60*/  @!P2 IMAD.IADD R8, R8, 0x1, -R4 ;  /* 0x000000010808a824 */ /* 0x000fe400078e0a04 */
[----:B------:R-:W-:-:S04]  /*0c70*/  IMAD.HI.U32 R26, R25, R0, RZ ;  /* 0x00000000191a7227 */ /* 0x000fc800078e00ff */
[----:B------:R-:W-:-:S04]  /*0c80*/  IMAD.MOV R26, RZ, RZ, -R26 ;  /* 0x000000ffff1a7224 */ /* 0x000fc800078e0a1a */
[----:B------:R-:W-:Y:S02]  /*0c90*/  IMAD R0, R14, R26, R0 ;  /* 0x0000001a0e007224 */ /* 0x000fe400078e0200 */
[----:B------:R-:W4:Y:S01]  /*0ca0*/  LDL R26, [R1+0x70c] ;  /* 0x00070c00011a7983 */ /* 0x000f220000100800 */
[----:B---3--:R-:W-:-:S05]  /*0cb0*/  IABS R6, R24 ;  /* 0x0000001800067213 */ /* 0x008fca0000000000 */
[----:B------:R-:W-:-:S04]  /*0cc0*/  IMAD.HI.U32 R27, R25, R6, RZ ;  /* 0x00000006191b7227 */ /* 0x000fc800078e00ff */
[----:B------:R-:W-:-:S04]  /*0cd0*/  IMAD.MOV R27, RZ, RZ, -R27 ;  /* 0x000000ffff1b7224 */ /* 0x000fc800078e0a1b */
[C---:B------:R-:W-:Y:S02]  /*0ce0*/  IMAD R6, R14.reuse, R27, R6 ;  /* 0x0000001b0e067224 */ /* 0x040fe400078e0206 */
[----:B------:R-:W3:Y:S03]  /*0cf0*/  LDL R27, [R1+0x710] ;  /* 0x00071000011b7983 */ /* 0x000ee60000100800 */
[----:B------:R-:W-:-:S13]  /*0d00*/  ISETP.GT.U32.AND P3, PT, R14, R6, PT ;  /* 0x000000060e00720c */ /* 0x000fda0003f64070 */
[----:B------:R-:W-:-:S05]  /*0d10*/  @!P3 IMAD.IADD R6, R6, 0x1, -R14 ;  /* 0x000000010606b824 */ /* 0x000fca00078e0a0e */
[----:B------:R-:W-:-:S13]  /*0d20*/  ISETP.GT.U32.AND P2, PT, R14, R6, PT ;  /* 0x000000060e00720c */ /* 0x000fda0003f44070 */
[----:B------:R-:W-:Y:S01]  /*0d30*/  @!P2 IMAD.IADD R6, R6, 0x1, -R14 ;  /* 0x000000010606a824 */ /* 0x000fe200078e0a0e */
[----:B------:R-:W-:-:S13]  /*0d40*/  ISETP.GE.AND P2, PT, R16, RZ, PT ;  /* 0x000000ff1000720c */ /* 0x000fda0003f46270 */
[----:B------:R-:W-:Y:S01]  /*0d50*/  @!P2 IMAD.MOV R8, RZ, RZ, -R8 ;  /* 0x000000ffff08a224 */ /* 0x000fe200078e0a08 */
[----:B------:R-:W-:Y:S02]  /*0d60*/  ISETP.GE.AND P2, PT, R2, RZ, PT ;  /* 0x000000ff0200720c */ /* 0x000fe40003f46270 */
[----:B------:R-:W3:Y:S01]  /*0d70*/  LDL.LU R2, [R1+0x730] ;  /* 0x0007300001027983 */ /* 0x000ee20000300800 */
[----:B------:R-:W-:Y:S02]  /*0d80*/  ISETP.GT.U32.AND P0, PT, R4, R19, PT ;  /* 0x000000130400720c */ /* 0x000fe40003f04070 */
[----:B--2---:R-:W-:-:S11]  /*0d90*/  IABS R24, R29 ;  /* 0x0000001d00187213 */ /* 0x004fd60000000000 */
[----:B------:R-:W-:-:S05]  /*0da0*/  @!P0 IMAD.IADD R19, R19, 0x1, -R4 ;  /* 0x0000000113138824 */ /* 0x000fca00078e0a04 */
[C---:B------:R-:W-:Y:S01]  /*0db0*/  ISETP.GT.U32.AND P1, PT, R4.reuse, R19, PT ;  /* 0x000000130400720c */ /* 0x040fe20003f24070 */
[----:B------:R-:W-:Y:S01]  /*0dc0*/  IMAD.HI.U32 R25, R25, R24, RZ ;  /* 0x0000001819197227 */ /* 0x000fe200078e00ff */
[C---:B------:R-:W-:Y:S02]  /*0dd0*/  ISETP.GT.U32.AND P5, PT, R4.reuse, R12, PT ;  /* 0x0000000c0400720c */ /* 0x040fe40003fa4070 */
[C---:B------:R-:W-:Y:S01]  /*0de0*/  ISETP.GT.U32.AND P4, PT, R4.reuse, R13, PT ;  /* 0x0000000d0400720c */ /* 0x040fe20003f84070 */
[----:B------:R-:W-:Y:S01]  /*0df0*/  IMAD.MOV R25, RZ, RZ, -R25 ;  /* 0x000000ffff197224 */ /* 0x000fe200078e0a19 */
[----:B------:R-:W-:-:S03]  /*0e00*/  ISETP.GT.U32.AND P0, PT, R4, R10, PT ;  /* 0x0000000a0400720c */ /* 0x000fc60003f04070 */
[----:B------:R-:W-:-:S04]  /*0e10*/  IMAD R24, R14, R25, R24 ;  /* 0x000000190e187224 */ /* 0x000fc800078e0218 */
[--C-:B------:R-:W-:Y:S01]  /*0e20*/  @!P1 IMAD.IADD R19, R19, 0x1, -R4.reuse ;  /* 0x0000000113139824 */ /* 0x100fe200078e0a04 */
[----:B------:R-:W-:Y:S01]  /*0e30*/  ISETP.GT.U32.AND P1, PT, R4, R11, PT ;  /* 0x0000000b0400720c */ /* 0x000fe20003f24070 */
[--C-:B------:R-:W-:Y:S01]  /*0e40*/  @!P5 IMAD.IADD R12, R12, 0x1, -R4.reuse ;  /* 0x000000010c0cd824 */ /* 0x100fe200078e0a04 */
[C---:B------:R-:W-:Y:S01]  /*0e50*/  ISETP.GT.U32.AND P5, PT, R14.reuse, R24, PT ;  /* 0x000000180e00720c */ /* 0x040fe20003fa4070 */
[--C-:B------:R-:W-:Y:S01]  /*0e60*/  @!P4 IMAD.IADD R13, R13, 0x1, -R4.reuse ;  /* 0x000000010d0dc824 */ /* 0x100fe200078e0a04 */
[----:B------:R-:W-:Y:S01]  /*0e70*/  ISETP.GT.U32.AND P4, PT, R14, R0, PT ;  /* 0x000000000e00720c */ /* 0x000fe20003f84070 */
[----:B------:R-:W-:Y:S01]  /*0e80*/  @!P0 IMAD.IADD R10, R10, 0x1, -R4 ;  /* 0x000000010a0a8824 */ /* 0x000fe200078e0a04 */
[----:B------:R-:W-:Y:S02]  /*0e90*/  ISETP.GE.AND P3, PT, R21, RZ, PT ;  /* 0x000000ff1500720c */ /* 0x000fe40003f66270 */
[----:B------:R-:W-:-:S05]  /*0ea0*/  ISETP.GT.U32.AND P0, PT, R4, R13, PT ;  /* 0x0000000d0400720c */ /* 0x000fca0003f04070 */
[----:B------:R-:W-:Y:S01]  /*0eb0*/  @!P1 IMAD.IADD R11, R11, 0x1, -R4 ;  /* 0x000000010b0b9824 */ /* 0x000fe200078e0a04 */
[----:B------:R-:W-:Y:S01]  /*0ec0*/  ISETP.GT.U32.AND P1, PT, R4, R12, PT ;  /* 0x0000000c0400720c */ /* 0x000fe20003f24070 */
[--C-:B------:R-:W-:Y:S01]  /*0ed0*/  @!P5 IMAD.IADD R24, R24, 0x1, -R14.reuse ;  /* 0x000000011818d824 */ /* 0x100fe200078e0a0e */
[----:B------:R-:W-:Y:S01]  /*0ee0*/  ISETP.GT.U32.AND P5, PT, R4, R10, PT ;  /* 0x0000000a0400720c */ /* 0x000fe20003fa4070 */
[----:B------:R-:W-:Y:S01]  /*0ef0*/  @!P4 IMAD.IADD R0, R0, 0x1, -R14 ;  /* 0x000000010000c824 */ /* 0x000fe200078e0a0e */
[----:B------:R-:W-:Y:S01]  /*0f00*/  ISETP.GE.AND P4, PT, R23, RZ, PT ;  /* 0x000000ff1700720c */ /* 0x000fe20003f86270 */
[----:B------:R-:W-:Y:S02]  /*0f10*/  @!P3 IMAD.MOV R19, RZ, RZ, -R19 ;  /* 0x000000ffff13b224 */ /* 0x000fe400078e0a13 */
[----:B------:R-:W-:Y:S01]  /*0f20*/  @!P0 IMAD.IADD R13, R13, 0x1, -R4 ;  /* 0x000000010d0d8824 */ /* 0x000fe200078e0a04 */
[----:B------:R-:W-:Y:S02]  /*0f30*/  ISETP.GT.U32.AND P0, PT, R4, R11, PT ;  /* 0x0000000b0400720c */ /* 0x000fe40003f04070 */
[----:B------:R-:W-:-:S03]  /*0f40*/  ISETP.GT.U32.AND P3, PT, R14, R0, PT ;  /* 0x000000000e00720c */ /* 0x000fc60003f64070 */
[--C-:B------:R-:W-:Y:S01]  /*0f50*/  @!P1 IMAD.IADD R12, R12, 0x1, -R4.reuse ;  /* 0x000000010c0c9824 */ /* 0x100fe200078e0a04 */
[----:B------:R-:W-:Y:S02]  /*0f60*/  ISETP.GT.U32.AND P1, PT, R14, R7, PT ;  /* 0x000000070e00720c */ /* 0x000fe40003f24070 */
[----:B------:R-:W-:Y:S01]  /*0f70*/  ISETP.GT.U32.AND P6, PT, R4, R15, PT ;  /* 0x0000000f0400720c */ /* 0x000fe20003fc4070 */
[--C-:B------:R-:W-:Y:S01]  /*0f80*/  @!P5 IMAD.IADD R10, R10, 0x1, -R4.reuse ;  /* 0x000000010a0ad824 */ /* 0x100fe200078e0a04 */
[----:B------:R-:W-:Y:S01]  /*0f90*/  ISETP.GE.AND P5, PT, R22, RZ, PT ;  /* 0x000000ff1600720c */ /* 0x000fe20003fa6270 */
[----:B------:R-:W-:Y:S02]  /*0fa0*/  IMAD.MOV.U32 R21, RZ, RZ, R9 ;  /* 0x000000ffff157224 */ /* 0x000fe400078e0009 */
[----:B------:R-:W-:Y:S01]  /*0fb0*/  @!P0 IMAD.IADD R11, R11, 0x1, -R4 ;  /* 0x000000010b0b8824 */ /* 0x000fe200078e0a04 */
[----:B------:R-:W-:Y:S01]  /*0fc0*/  ISETP.GE.AND P0, PT, R18, RZ, PT ;  /* 0x000000ff1200720c */ /* 0x000fe20003f06270 */
[----:B------:R-:W-:Y:S01]  /*0fd0*/  @!P4 IMAD.MOV R21, RZ, RZ, -R21 ;  /* 0x000000ffff15c224 */ /* 0x000fe200078e0a15 */
[----:B------:R-:W-:Y:S01]  /*0fe0*/  ISETP.GE.AND P4, PT, R20, RZ, PT ;  /* 0x000000ff1400720c */ /* 0x000fe20003f86270 */
[--C-:B------:R-:W-:Y:S01]  /*0ff0*/  @!P3 IMAD.IADD R0, R0, 0x1, -R14.reuse ;  /* 0x000000010000b824 */ /* 0x100fe200078e0a0e */
[----:B------:R-:W-:Y:S01]  /*1000*/  ISETP.GE.AND P3, PT, R5, RZ, PT ;  /* 0x000000ff0500720c */ /* 0x000fe20003f66270 */
[----:B------:R-:W-:Y:S01]  /*1010*/  @!P1 IMAD.IADD R7, R7, 0x1, -R14 ;  /* 0x0000000107079824 */ /* 0x000fe200078e0a0e */
[----:B------:R-:W-:Y:S01]  /*1020*/  ISETP.GE.AND P1, PT, R17, RZ, PT ;  /* 0x000000ff1100720c */ /* 0x000fe20003f26270 */
[----:B------:R-:W-:Y:S01]  /*1030*/  @!P6 IMAD.IADD R15, R15, 0x1, -R4 ;  /* 0x000000010f0fe824 */ /* 0x000fe200078e0a04 */
[----:B------:R-:W-:Y:S01]  /*1040*/  ISETP.GT.U32.AND P6, PT, R14, R24, PT ;  /* 0x000000180e00720c */ /* 0x000fe20003fc4070 */
[----:B------:R-:W-:Y:S01]  /*1050*/  IMAD.MOV.U32 R5, RZ, RZ, R10 ;  /* 0x000000ffff057224 */ /* 0x000fe200078e000a */
[----:B------:R-:W-:Y:S01]  /*1060*/  LOP3.LUT R4, RZ, R3, RZ, 0x33, !PT ;  /* 0x00000003ff047212 */ /* 0x000fe200078e33ff */
[----:B------:R-:W-:Y:S01]  /*1070*/  @!P5 IMAD.MOV R15, RZ, RZ, -R15 ;  /* 0x000000ffff0fd224 */ /* 0x000fe200078e0a0f */
[----:B------:R-:W-:Y:S01]  /*1080*/  ISETP.NE.AND P5, PT, R3, RZ, PT ;  /* 0x000000ff0300720c */ /* 0x000fe20003fa5270 */
[----:B------:R-:W-:-:S02]  /*1090*/  IMAD.MOV.U32 R3, RZ, RZ, R12 ;  /* 0x000000ffff037224 */ /* 0x000fc400078e000c */
[----:B------:R-:W-:Y:S02]  /*10a0*/  IMAD.MOV.U32 R17, RZ, RZ, R11 ;  /* 0x000000ffff117224 */ /* 0x000fe400078e000b */
[----:B------:R-:W-:Y:S02]  /*10b0*/  @!P0 IMAD.MOV R13, RZ, RZ, -R13 ;  /* 0x000000ffff0d8224 */ /* 0x000fe400078e0a0d */
[----:B------:R-:W-:Y:S02]  /*10c0*/  @!P1 IMAD.MOV R3, RZ, RZ, -R3 ;  /* 0x000000ffff039224 */ /* 0x000fe400078e0a03 */
[----:B------:R-:W-:Y:S02]  /*10d0*/  @!P3 IMAD.MOV R5, RZ, RZ, -R5 ;  /* 0x000000ffff05b224 */ /* 0x000fe400078e0a05 */
[----:B------:R-:W-:Y:S01]  /*10e0*/  @!P4 IMAD.MOV R17, RZ, RZ, -R17 ;  /* 0x000000ffff11c224 */ /* 0x000fe200078e0a11 */
[----:B------:R-:W-:Y:S01]  /*10f0*/  SEL R11, R4, R13, !P5 ;  /* 0x0000000d040b7207 */ /* 0x000fe20006800000 */
[----:B------:R-:W-:Y:S01]  /*1100*/  @!P6 IMAD.IADD R24, R24, 0x1, -R14 ;  /* 0x000000011818e824 */ /* 0x000fe200078e0a0e */
[----:B------:R-:W-:-:S02]  /*1110*/  SEL R14, R4, R8, !P5 ;  /* 0x00000008040e7207 */ /* 0x000fc40006800000 */
[C---:B------:R-:W-:Y:S02]  /*1120*/  SEL R12, R4.reuse, R19, !P5 ;  /* 0x00000013040c7207 */ /* 0x040fe40006800000 */
[C---:B------:R-:W-:Y:S02]  /*1130*/  SEL R16, R4.reuse, R21, !P5 ;  /* 0x0000001504107207 */ /* 0x040fe40006800000 */
[C---:B------:R-:W-:Y:S02]  /*1140*/  SEL R15, R4.reuse, R15, !P5 ;  /* 0x0000000f040f7207 */ /* 0x040fe40006800000 */
[C---:B------:R-:W-:Y:S02]  /*1150*/  SEL R10, R4.reuse, R3, !P5 ;  /* 0x00000003040a7207 */ /* 0x040fe40006800000 */
[C---:B------:R-:W-:Y:S02]  /*1160*/  SEL R13, R4.reuse, R5, !P5 ;  /* 0x00000005040d7207 */ /* 0x040fe40006800000 */
[----:B------:R-:W-:-:S02]  /*1170*/  SEL R8, R4, R17, !P5 ;  /* 0x0000001104087207 */ /* 0x000fc40006800000 */
[----:B------:R-:W0:Y:S01]  /*1180*/  LDC.64 R4, c[0x0][0x218] ;  /* 0x00008600ff047b82 */ /* 0x000e220000000a00 */
[----:B----4-:R-:W-:Y:S02]  /*1190*/  ISETP.GE.AND P0, PT, R26, RZ, PT ;  /* 0x000000ff1a00720c */ /* 0x010fe40003f06270 */
[----:B------:R-:W-:Y:S01]  /*11a0*/  ISETP.GE.AND P6, PT, R29, RZ, PT ;  /* 0x000000ff1d00720c */ /* 0x000fe20003fc6270 */
[----:B------:R-:W-:Y:S02]  /*11b0*/  @!P2 IMAD.MOV R0, RZ, RZ, -R0 ;  /* 0x000000ffff00a224 */ /* 0x000fe400078e0a00 */
[----:B------:R-:W-:Y:S02]  /*11c0*/  IMAD R12, R12, UR4, RZ ;  /* 0x000000040c0c7c24 */ /* 0x000fe4000f8e02ff */
[----:B------:R-:W-:Y:S02]  /*11d0*/  IMAD R16, R16, UR4, RZ ;  /* 0x0000000410107c24 */ /* 0x000fe4000f8e02ff */
[----:B------:R-:W-:-:S02]  /*11e0*/  IMAD R15, R15, UR4, RZ ;  /* 0x000000040f0f7c24 */ /* 0x000fc4000f8e02ff */
[----:B------:R-:W-:Y:S02]  /*11f0*/  IMAD R11, R11, UR4, RZ ;  /* 0x000000040b0b7c24 */ /* 0x000fe4000f8e02ff */
[----:B------:R-:W-:Y:S02]  /*1200*/  @!P0 IMAD.MOV R7, RZ, RZ, -R7 ;  /* 0x000000ffff078224 */ /* 0x000fe400078e0a07 */
[----:B------:R-:W-:Y:S02]  /*1210*/  @!P6 IMAD.MOV R24, RZ, RZ, -R24 ;  /* 0x000000ffff18e224 */ /* 0x000fe400078e0a18 */
[----:B------:R-:W-:Y:S01]  /*1220*/  IMAD R10, R10, UR4, RZ ;  /* 0x000000040a0a7c24 */ /* 0x000fe2000f8e02ff */
[-C--:B0-----:R-:W-:Y:S02]  /*1230*/  LEA R17, P5, R16, R4.reuse, 0x1 ;  /* 0x0000000410117211 */ /* 0x081fe400078a08ff */
[----:B------:R-:W-:Y:S01]  /*1240*/  LEA R18, P4, R15, R4, 0x1 ;  /* 0x000000040f127211 */ /* 0x000fe200078808ff */
[----:B------:R-:W-:-:S02]  /*1250*/  IMAD R13, R13, UR4, RZ ;  /* 0x000000040d0d7c24 */ /* 0x000fc4000f8e02ff */
[----:B------:R-:W-:Y:S01]  /*1260*/  IMAD R8, R8, UR4, RZ ;  /* 0x0000000408087c24 */ /* 0x000fe2000f8e02ff */
[----:B------:R-:W-:Y:S01]  /*1270*/  LEA.HI.X.SX32 R15, R15, R5, 0x1, P4 ;  /* 0x000000050f0f7211 */ /* 0x000fe200020f0eff */
[----:B------:R-:W0:Y:S01]  /*1280*/  S2R R29, SR_TID.X ;  /* 0x00000000001d7919 */ /* 0x000e220000002100 */
[----:B------:R-:W-:Y:S02]  /*1290*/  SHF.R.S32.HI R9, RZ, 0x1f, R28 ;  /* 0x0000001fff097819 */ /* 0x000fe4000001141c */
[----:B---3--:R-:W-:-:S13]  /*12a0*/  ISETP.GE.AND P1, PT, R27, RZ, PT ;  /* 0x000000ff1b00720c */ /* 0x008fda0003f26270 */
[----:B------:R-:W-:Y:S01]  /*12b0*/  @!P1 IMAD.MOV R6, RZ, RZ, -R6 ;  /* 0x000000ffff069224 */ /* 0x000fe200078e0a06 */
[----:B------:R-:W-:Y:S02]  /*12c0*/  ISETP.NE.AND P3, PT, R2, RZ, PT ;  /* 0x000000ff0200720c */ /* 0x000fe40003f65270 */
[----:B------:R-:W-:-:S04]  /*12d0*/  LOP3.LUT R2, RZ, R2, RZ, 0x33, !PT ;  /* 0x00000002ff027212 */ /* 0x000fc800078e33ff */
[----:B------:R-:W-:Y:S01]  /*12e0*/  SEL R3, R2, R0, !P3 ;  /* 0x0000000002037207 */ /* 0x000fe20005800000 */
[----:B------:R-:W-:Y:S01]  /*12f0*/  IMAD R0, R14, UR4, RZ ;  /* 0x000000040e007c24 */ /* 0x000fe2000f8e02ff */
[----:B------:R-:W-:Y:S02]  /*1300*/  LEA R14, P6, R12, R4, 0x1 ;  /* 0x000000040c0e7211 */ /* 0x000fe400078c08ff */
[C---:B------:R-:W-:Y:S02]  /*1310*/  SEL R7, R2.reuse, R7, !P3 ;  /* 0x0000000702077207 */ /* 0x040fe40005800000 */
[C---:B------:R-:W-:Y:S01]  /*1320*/  SEL R6, R2.reuse, R6, !P3 ;  /* 0x0000000602067207 */ /* 0x040fe20005800000 */
[----:B------:R1:W-:Y:S01]  /*1330*/  STL [R1+0x6fc], R14 ;  /* 0x0006fc0e01007387 */ /* 0x0003e20000100800 */
[----:B------:R-:W-:-:S03]  /*1340*/  SEL R2, R2, R24, !P3 ;  /* 0x0000001802027207 */ /* 0x000fc60005800000 */
[----:B------:R2:W-:Y:S01]  /*1350*/  STL [R1+0x6f4], R17 ;  /* 0x0006f41101007387 */ /* 0x0005e20000100800 */
[----:B-1----:R-:W-:-:S03]  /*1360*/  LEA R14, P3, R11, R4, 0x1 ;  /* 0x000000040b0e7211 */ /* 0x002fc600078608ff */
[----:B------:R1:W-:Y:S01]  /*1370*/  STL [R1+0x6ec], R18 ;  /* 0x0006ec1201007387 */ /* 0x0003e20000100800 */
[----:B--2---:R-:W-:-:S03]  /*1380*/  LEA R17, P2, R10, R4, 0x1 ;  /* 0x000000040a117211 */ /* 0x004fc600078408ff */
[----:B------:R2:W-:Y:S04]  /*1390*/  STL [R1+0x19c], R14 ;  /* 0x00019c0e01007387 */ /* 0x0005e80000100800 */
[----:B------:R3:W-:Y:S01]  /*13a0*/  STL [R1+0x194], R17 ;  /* 0x0001941101007387 */ /* 0x0007e20000100800 */
[-C--:B-1----:R-:W-:Y:S02]  /*13b0*/  LEA R18, P1, R0, R4.reuse, 0x1 ;  /* 0x0000000400127211 */ /* 0x082fe400078208ff */
[-C--:B--2---:R-:W-:Y:S02]  /*13c0*/  LEA R14, P0, R13, R4.reuse, 0x1 ;  /* 0x000000040d0e7211 */ /* 0x084fe400078008ff */
[----:B---3--:R-:W-:Y:S02]  /*13d0*/  LEA.HI.X.SX32 R17, R12, R5, 0x1, P6 ;  /* 0x000000050c117211 */ /* 0x008fe400030f0eff */
[----:B------:R-:W-:-:S02]  /*13e0*/  LEA R12, P6, R8, R4, 0x1 ;  /* 0x00000004080c7211 */ /* 0x000fc400078c08ff */
[-C--:B------:R-:W-:Y:S01]  /*13f0*/  LEA.HI.X.SX32 R4, R16, R5.reuse, 0x1, P5 ;  /* 0x0000000510047211 */ /* 0x080fe200028f0eff */
[----:B------:R-:W-:Y:S01]  /*1400*/  STL [R1+0x18c], R18 ;  /* 0x00018c1201007387 */ /* 0x000fe20000100800 */
[----:B------:R-:W-:-:S03]  /*1410*/  LEA.HI.X.SX32 R11, R11, R5, 0x1, P3 ;  /* 0x000000050b0b7211 */ /* 0x000fc600018f0eff */
[----:B------:R-:W-:Y:S01]  /*1420*/  STL [R1+0x6f8], R17 ;  /* 0x0006f81101007387 */ /* 0x000fe20000100800 */
[----:B------:R-:W-:-:S03]  /*1430*/  LEA.HI.X.SX32 R13, R13, R5, 0x1, P0 ;  /* 0x000000050d0d7211 */ /* 0x000fc600000f0eff */
[----:B------:R1:W-:Y:S01]  /*1440*/  STL [R1+0x6f0], R4 ;  /* 0x0006f00401007387 */ /* 0x0003e20000100800 */
[----:B------:R-:W-:-:S03]  /*1450*/  LEA.HI.X.SX32 R0, R0, R5, 0x1, P1 ;  /* 0x0000000500007211 */ /* 0x000fc600008f0eff */
[----:B------:R-:W-:Y:S01]  /*1460*/  STL [R1+0x6e8], R15 ;  /* 0x0006e80f01007387 */ /* 0x000fe20000100800 */
[----:B-1----:R-:W-:-:S03]  /*1470*/  LEA.HI.X.SX32 R4, R10, R5, 0x1, P2 ;  /* 0x000000050a047211 */ /* 0x002fc600010f0eff */
[----:B------:R-:W-:Y:S04]  /*1480*/  STL [R1+0x198], R11 ;  /* 0x0001980b01007387 */ /* 0x000fe80000100800 */
[----:B------:R1:W-:Y:S04]  /*1490*/  STL [R1+0x190], R4 ;  /* 0x0001900401007387 */ /* 0x0003e80000100800 */
[----:B------:R2:W-:Y:S04]  /*14a0*/  STL.64 [R1+0x718], R12 ;  /* 0x0007180c01007387 */ /* 0x0005e80000100a00 */
[----:B------:R0:W-:Y:S01]  /*14b0*/  STL [R1+0x188], R0 ;  /* 0x0001880001007387 */ /* 0x0001e20000100800 */
[----:B-1----:R-:W1:Y:S03]  /*14c0*/  LDC R4, c[0x0][0x238] ;  /* 0x00008e00ff047b82 */ /* 0x002e660000000800 */
[----:B------:R-:W-:Y:S04]  /*14d0*/  STL [R1+0x160], RZ ;  /* 0x000160ff01007387 */ /* 0x000fe80000100800 */
        /* <DEDUP_REMOVED lines=54> */
[----:B------:R-:W-:Y:S01]  /*1840*/  STL [R1+0x13c], RZ ;  /* 0x00013cff01007387 */ /* 0x000fe20000100800 */
[----:B-1----:R-:W-:-:S03]  /*1850*/  IMAD R15, R4, 0x1c, RZ ;  /* 0x0000001c040f7824 */ /* 0x002fc600078e02ff */
[----:B------:R-:W-:Y:S04]  /*1860*/  STL [R1+0x1d0], RZ ;  /* 0x0001d0ff01007387 */ /* 0x000fe80000100800 */
[----:B------:R-:W-:Y:S01]  /*1870*/  STL [R1+0x1d4], RZ ;  /* 0x0001d4ff01007387 */ /* 0x000fe20000100800 */
[----:B------:R-:W-:-:S03]  /*1880*/  IMAD R7, R7, UR7, RZ ;  /* 0x0000000707077c24 */ /* 0x000fc6000f8e02ff */
[----:B------:R-:W-:Y:S01]  /*1890*/  STL [R1+0x1d8], RZ ;  /* 0x0001d8ff01007387 */ /* 0x000fe20000100800 */
[----:B------:R-:W-:-:S03]  /*18a0*/  IMAD R6, R6, UR7, RZ ;  /* 0x0000000706067c24 */ /* 0x000fc6000f8e02ff */
[----:B------:R-:W-:Y:S04]  /*18b0*/  STL [R1+0x1dc], RZ ;  /* 0x0001dcff01007387 */ /* 0x000fe80000100800 */
[----:B------:R-:W-:Y:S04]  /*18c0*/  STL [R1+0x120], RZ ;  /* 0x000120ff01007387 */ /* 0x000fe80000100800 */
[----:B------:R-:W-:Y:S04]  /*18d0*/  STL [R1+0x124], RZ ;  /* 0x000124ff01007387 */ /* 0x000fe80000100800 */
[----:B------:R-:W-:Y:S01]  /*18e0*/  STL [R1+0x128], RZ ;  /* 0x000128ff01007387 */ /* 0x000fe20000100800 */
[----:B--2---:R-:W-:-:S03]  /*18f0*/  IMAD.WIDE R12, R6, 0x2, RZ ;  /* 0x00000002060c7825 */ /* 0x004fc600078e02ff */
[----:B------:R-:W-:Y:S01]  /*1900*/  STL [R1+0x12c], RZ ;  /* 0x00012cff01007387 */ /* 0x000fe20000100800 */
[----:B------:R-:W-:-:S03]  /*1910*/  LEA.HI R9, R9, R28, RZ, 0x5 ;  /* 0x0000001c09097211 */ /* 0x000fc600078f28ff */
[----:B------:R1:W-:Y:S01]  /*1920*/  STL.64 [R1+0x728], R14 ;  /* 0x0007280e01007387 */ /* 0x0003e20000100a00 */
[----:B------:R-:W-:Y:S01]  /*1930*/  LEA.HI.X.SX32 R8, R8, R5, 0x1, P6 ;  /* 0x0000000508087211 */ /* 0x000fe200030f0eff */
[----:B------:R-:W-:Y:S01]  /*1940*/  IMAD R3, R3, UR7, RZ ;  /* 0x0000000703037c24 */ /* 0x000fe2000f8e02ff */
[----:B0-----:R-:W-:-:S03]  /*1950*/  LOP3.LUT R0, R29, 0x1f, RZ, 0xc0, !PT ;  /* 0x0000001f1d007812 */ /* 0x001fc600078ec0ff */
[----:B------:R-:W-:-:S04]  /*1960*/  IMAD.WIDE R28, R3, 0x2, RZ ;  /* 0x00000002031c7825 */ /* 0x000fc800078e02ff */
[----:B-1----:R-:W-:Y:S01]  /*1970*/  IMAD.WIDE R14, R7, 0x2, RZ ;  /* 0x00000002070e7825 */ /* 0x002fe200078e02ff */
[----:B------:R-:W-:-:S04]  /*1980*/  SHF.R.S32.HI R3, RZ, 0x5, R9 ;  /* 0x00000005ff037819 */ /* 0x000fc80000011409 */
[----:B------:R-:W-:Y:S04]  /*1990*/  STL.64 [R1+0x1c8], R14 ;  /* 0x0001c80e01007387 */ /* 0x000fe80000100a00 */
[----:B------:R-:W-:Y:S04]  /*19a0*/  STL.64 [R1+0x180], R12 ;  /* 0x0001800c01007387 */ /* 0x000fe80000100a00 */
[----:B------:R0:W-:Y:S04]  /*19b0*/  STL [R1+0x720], R8 ;  /* 0x0007200801007387 */ /* 0x0001e80000100800 */
[----:B0-----:R-:W2:Y:S01]  /*19c0*/  LDL.64 R8, [R1+0x1c8] ;  /* 0x0001c80001087983 */ /* 0x001ea20000100a00 */
[----:B------:R-:W-:-:S02]  /*19d0*/  IMAD R2, R2, UR7, RZ ;  /* 0x0000000702027c24 */ /* 0x000fc4000f8e02ff */
[----:B------:R-:W-:Y:S02]  /*19e0*/  IMAD R5, R4, 0x1f, RZ ;  /* 0x0000001f04057824 */ /* 0x000fe400078e02ff */
[----:B------:R-:W-:Y:S01]  /*19f0*/  IMAD.WIDE R6, R2, 0x2, RZ ;  /* 0x0000000202067825 */ /* 0x000fe200078e02ff */
[----:B------:R-:W-:Y:S04]  /*1a00*/  STL [R1+0x514], R3 ;  /* 0x0005140301007387 */ /* 0x000fe80000100800 */
[----:B------:R-:W-:Y:S01]  /*1a10*/  STL.64 [R1+0x1f8], R6 ;  /* 0x0001f80601007387 */ /* 0x000fe20000100a00 */
[----:B------:R-:W-:Y:S02]  /*1a20*/  IMAD R10, R0, UR6, RZ ;  /* 0x00000006000a7c24 */ /* 0x000fe4000f8e02ff */
[----:B------:R-:W-:-:S02]  /*1a30*/  IMAD R10, R4, 0x1e, RZ ;  /* 0x0000001e040a7824 */ /* 0x000fc400078e02ff */
[----:B------:R-:W-:Y:S02]  /*1a40*/  IMAD R11, R4, 0x1d, RZ ;  /* 0x0000001d040b7824 */ /* 0x000fe400078e02ff */
[----:B--2---:R-:W-:-:S05]  /*1a50*/  IMAD.WIDE R14, R5, 0x2, R8 ;  /* 0x00000002050e7825 */ /* 0x004fca00078e0208 */
[----:B------:R0:W-:Y:S02]  /*1a60*/  STL.64 [R1+0x6e0], R14 ;  /* 0x0006e00e01007387 */ /* 0x0001e40000100a00 */
[----:B0-----:R-:W-:-:S05]  /*1a70*/  IMAD.WIDE R14, R5, 0x2, R12 ;  /* 0x00000002050e7825 */ /* 0x001fca00078e020c */
        /* <DEDUP_REMOVED lines=18> */
[----:B------:R0:W-:Y:S04]  /*1ba0*/  STL.64 [R1+0x3c0], R14 ;  /* 0x0003c00e01007387 */ /* 0x0001e80000100a00 */
[----:B0-----:R-:W2:Y:S01]  /*1bb0*/  LDL.LU.64 R14, [R1+0x728] ;  /* 0x00072800010e7983 */ /* 0x001ea20000300a00 */
[----:B------:R-:W-:-:S05]  /*1bc0*/  IMAD.WIDE R10, R11, 0x2, R6 ;  /* 0x000000020b0a7825 */ /* 0x000fca00078e0206 */
[----:B------:R2:W-:Y:S01]  /*1bd0*/  STL.64 [R1+0x3b8], R10 ;  /* 0x0003b80a01007387 */ /* 0x0005e20000100a00 */
[C---:B------:R-:W-:Y:S02]  /*1be0*/  IMAD R16, R4.reuse, 0x1b, RZ ;  /* 0x0000001b04107824 */ /* 0x040fe400078e02ff */
[C---:B------:R-:W-:Y:S02]  /*1bf0*/  IMAD R17, R4.reuse, 0x1a, RZ ;  /* 0x0000001a04117824 */ /* 0x040fe400078e02ff */
[C---:B------:R-:W-:Y:S02]  /*1c00*/  IMAD R18, R4.reuse, 0x19, RZ ;  /* 0x0000001904127824 */ /* 0x040fe400078e02ff */
[C---:B------:R-:W-:Y:S02]  /*1c10*/  IMAD R19, R4.reuse, 0x18, RZ ;  /* 0x0000001804137824 */ /* 0x040fe400078e02ff */
[C---:B------:R-:W-:Y:S02]  /*1c20*/  IMAD R20, R4.reuse, 0x17, RZ ;  /* 0x0000001704147824 */ /* 0x040fe400078e02ff */
[----:B------:R-:W-:-:S02]  /*1c30*/  IMAD R21, R4, 0x16, RZ ;  /* 0x0000001604157824 */ /* 0x000fc400078e02ff */
[C---:B------:R-:W-:Y:S02]  /*1c40*/  IMAD R22, R4.reuse, 0x15, RZ ;  /* 0x0000001504167824 */ /* 0x040fe400078e02ff */
[C---:B------:R-:W-:Y:S02]  /*1c50*/  IMAD R23, R4.reuse, 0x14, RZ ;  /* 0x0000001404177824 */ /* 0x040fe400078e02ff */
[C---:B------:R-:W-:Y:S02]  /*1c60*/  IMAD R24, R4.reuse, 0x13, RZ ;  /* 0x0000001304187824 */ /* 0x040fe400078e02ff */
[C---:B------:R-:W-:Y:S02]  /*1c70*/  IMAD R25, R4.reuse, 0x12, RZ ;  /* 0x0000001204197824 */ /* 0x040fe400078e02ff */
[C---:B------:R-:W-:Y:S02]  /*1c80*/  IMAD R26, R4.reuse, 0x11, RZ ;  /* 0x00000011041a7824 */ /* 0x040fe400078e02ff */
[----:B------:R-:W-:-:S02]  /*1c90*/  IMAD.SHL.U32 R27, R4, 0x10, RZ ;  /* 0x00000010041b7824 */ /* 0x000fc400078e00ff */
[C---:B------:R-:W-:Y:S02]  /*1ca0*/  IMAD R3, R4.reuse, 0xf, RZ ;  /* 0x0000000f04037824 */ /* 0x040fe400078e02ff */
        /* <DEDUP_REMOVED lines=21> */
[----:B0-----:R-:W-:-:S04]  /*1e00*/  IMAD.WIDE R10, R17, 0x2, R28 ;  /* 0x00000002110a7825 */ /* 0x001fc800078e021c */
[----:B------:R-:W-:Y:S01]  /*1e10*/  IMAD.WIDE R16, R17, 0x2, R6 ;  /* 0x0000000211107825 */ /* 0x000fe200078e0206 */
[----:B------:R0:W-:Y:S04]  /*1e20*/  STL.64 [R1+0x360], R10 ;  /* 0x0003600a01007387 */ /* 0x0001e80000100a00 */
[----:B------:R1:W-:Y:S01]  /*1e30*/  STL.64 [R1+0x358], R16 ;  /* 0x0003581001007387 */ /* 0x0003e20000100a00 */
[----:B0-----:R-:W-:-:S04]  /*1e40*/  IMAD.WIDE R10, R18, 0x2, R8 ;  /* 0x00000002120a7825 */ /* 0x001fc800078e0208 */
[C---:B-1----:R-:W-:Y:S01]  /*1e50*/  IMAD.WIDE R16, R18.reuse, 0x2, R12 ;  /* 0x0000000212107825 */ /* 0x042fe200078e020c */
[----:B------:R0:W-:Y:S04]  /*1e60*/  STL.64 [R1+0x350], R10 ;  /* 0x0003500a01007387 */ /* 0x0001e80000100a00 */
[----:B------:R1:W-:Y:S01]  /*1e70*/  STL.64 [R1+0x348], R16 ;  /* 0x0003481001007387 */ /* 0x0003e20000100a00 */
[----:B0-----:R-:W-:-:S04]  /*1e80*/  IMAD.WIDE R10, R18, 0x2, R28 ;  /* 0x00000002120a7825 */ /* 0x001fc800078e021c */
[----:B-1----:R-:W-:Y:S01]  /*1e90*/  IMAD.WIDE R16, R18, 0x2, R6 ;  /* 0x0000000212107825 */ /* 0x002fe200078e0206 */
[----:B------:R0:W-:Y:S04]  /*1ea0*/  STL.64 [R1+0x340], R10 ;  /* 0x0003400a01007387 */ /* 0x0001e80000100a00 */
[----:B------:R1:W-:Y:S01]  /*1eb0*/  STL.64 [R1+0x338], R16 ;  /* 0x0003381001007387 */ /* 0x0003e20000100a00 */
[----:B0-----:R-:W-:-:S04]  /*1ec0*/  IMAD.WIDE R10, R19, 0x2, R8 ;  /* 0x00000002130a7825 */ /* 0x001fc800078e0208 */
[C---:B-1----:R-:W-:Y:S01]  /*1ed0*/  IMAD.WIDE R16, R19.reuse, 0x2, R12 ;  /* 0x0000000213107825 */ /* 0x042fe200078e020c */
[----:B------:R0:W-:Y:S04]  /*1ee0*/  STL.64 [R1+0x330], R10 ;  /* 0x0003300a01007387 */ /* 0x0001e80000100a00 */
[----:B------:R1:W-:Y:S01]  /*1ef0*/  STL.64 [R1+0x328], R16 ;  /* 0x0003281001007387 */ /* 0x0003e20000100a00 */
[----:B0-----:R-:W-:-:S04]  /*1f00*/  IMAD.WIDE R10, R19, 0x2, R28 ;  /* 0x00000002130a7825 */ /* 0x001fc800078e021c */
[----:B------:R-:W-:Y:S01]  /*1f10*/  IMAD.WIDE R18, R19, 0x2, R6 ;  /* 0x0000000213127825 */ /* 0x000fe200078e0206 */
[----:B------:R0:W-:Y:S03]  /*1f20*/  STL.64 [R1+0x320], R10 ;  /* 0x0003200a01007387 */ /* 0x0001e60000100a00 */
[C---:B-1----:R-:W-:Y:S01]  /*1f30*/  IMAD.WIDE R16, R20.reuse, 0x2, R8 ;  /* 0x0000000214107825 */ /* 0x042fe200078e0208 */
[----:B------:R1:W-:Y:S04]  /*1f40*/  STL.64 [R1+0x318], R18 ;  /* 0x0003181201007387 */ /* 0x0003e80000100a00 */
[----:B------:R2:W-:Y:S01]  /*1f50*/  STL.64 [R1+0x310], R16 ;  /* 0x0003101001007387 */ /* 0x0005e20000100a00 */
[----:B0-----:R-:W-:-:S04]  /*1f60*/  IMAD.WIDE R10, R20, 0x2, R12 ;  /* 0x00000002140a7825 */ /* 0x001fc800078e020c */
[C---:B-1----:R-:W-:Y:S01]  /*1f70*/  IMAD.WIDE R18, R20.reuse, 0x2, R28 ;  /* 0x0000000214127825 */ /* 0x042fe200078e021c */
[----:B------:R0:W-:Y:S03]  /*1f80*/  STL.64 [R1+0x308], R10 ;  /* 0x0003080a01007387 */ /* 0x0001e60000100a00 */
[----:B--2---:R-:W-:Y:S01]  /*1f90*/  IMAD.WIDE R16, R20, 0x2, R6 ;  /* 0x0000000214107825 */ /* 0x004fe200078e0206 */
[----:B------:R1:W-:Y:S04]  /*1fa0*/  STL.64 [R1+0x300], R18 ;  /* 0x0003001201007387 */ /* 0x0003e80000100a00 */
[----:B------:R2:W-:Y:S01]  /*1fb0*/  STL.64 [R1+0x2f8], R16 ;  /* 0x0002f81001007387 */ /* 0x0005e20000100a00 */
[----:B0-----:R-:W-:-:S04]  /*1fc0*/  IMAD.WIDE R10, R21, 0x2, R8 ;  /* 0x00000002150a7825 */ /* 0x001fc800078e0208 */
[C---:B-1----:R-:W-:Y:S01]  /*1fd0*/  IMAD.WIDE R18, R21.reuse, 0x2, R12 ;  /* 0x0000000215127825 */ /* 0x042fe200078e020c */
[----:B------:R0:W-:Y:S03]  /*1fe0*/  STL.64 [R1+0x2f0], R10 ;  /* 0x0002f00a01007387 */ /* 0x0001e60000100a00 */
[C---:B--2---:R-:W-:Y:S01]  /*1ff0*/  IMAD.WIDE R16, R21.reuse, 0x2, R28 ;  /* 0x0000000215107825 */ /* 0x044fe200078e021c */
        /* <DEDUP_REMOVED lines=9> */
[----:B-1----:R-:W-:Y:S01]  /*2090*/  IMAD.WIDE R18, R22, 0x2, R6 ;  /* 0x0000000216127825 */ /* 0x002fe200078e0206 */
[----:B------:R0:W-:Y:S03]  /*20a0*/  STL.64 [R1+0x2c0], R10 ;  /* 0x0002c00a01007387 */ /* 0x0001e60000100a00 */
[C---:B--2---:R-:W-:Y:S01]  /*20b0*/  IMAD.WIDE R16, R23.reuse, 0x2, R8 ;  /* 0x0000000217107825 */ /* 0x044fe200078e0208 */
        /* <DEDUP_REMOVED lines=35> */
[----:B--2---:R-:W-:-:S05]  /*22f0*/  IMAD.WIDE R16, R27, 0x2, R12 ;  /* 0x000000021b107825 */ /* 0x004fca00078e020c */
[----:B------:R1:W-:Y:S01]  /*2300*/  STL.64 [R1+0x228], R16 ;  /* 0x0002281001007387 */ /* 0x0003e20000100a00 */
[----:B0-----:R-:W-:-:S03]  /*2310*/  IMAD.WIDE R10, R27, 0x2, R6 ;  /* 0x000000021b0a7825 */ /* 0x001fc600078e0206 */
[----:B------:R0:W-:Y:S04]  /*2320*/  STL.64 [R1+0x220], R18 ;  /* 0x0002201201007387 */ /* 0x0001e80000100a00 */
[----:B------:R2:W-:Y:S01]  /*2330*/  STL.64 [R1+0x218], R10 ;  /* 0x0002180a01007387 */ /* 0x0005e20000100a00 */
[----:B-1----:R-:W-:-:S05]  /*2340*/  IMAD.WIDE R16, R3, 0x2, R8 ;  /* 0x0000000203107825 */ /* 0x002fca00078e0208 */
[----:B------:R1:W-:Y:S01]  /*2350*/  STL.64 [R1+0x210], R16 ;  /* 0x0002101001007387 */ /* 0x0003e20000100a00 */
[----:B0-----:R-:W-:-:S04]  /*2360*/  IMAD.WIDE R18, R3, 0x2, R28 ;  /* 0x0000000203127825 */ /* 0x001fc800078e021c */
[----:B--2---:R-:W-:-:S05]  /*2370*/  IMAD.WIDE R10, R3, 0x2, R12 ;  /* 0x00000002030a7825 */ /* 0x004fca00078e020c */
[----:B------:R0:W-:Y:S01]  /*2380*/  STL.64 [R1+0x208], R10 ;  /* 0x0002080a01007387 */ /* 0x0001e20000100a00 */
[----:B-1----:R-:W-:-:S03]  /*2390*/  IMAD.WIDE R16, R3, 0x2, R6 ;  /* 0x0000000203107825 */ /* 0x002fc600078e0206 */
[----:B------:R1:W-:Y:S04]  /*23a0*/  STL.64 [R1+0x200], R18 ;  /* 0x0002001201007387 */ /* 0x0003e80000100a00 */
[----:B------:R2:W-:Y:S01]  /*23b0*/  STL.64 [R1+0x6c0], R16 ;  /* 0x0006c01001007387 */ /* 0x0005e20000100a00 */
[----:B0-----:R-:W-:-:S04]  /*23c0*/  IMAD.WIDE R10, R5, 0x2, R8 ;  /* 0x00000002050a7825 */ /* 0x001fc800078e0208 */
[C---:B-1----:R-:W-:Y:S01]  /*23d0*/  IMAD.WIDE R18, R5.reuse, 0x2, R28 ;  /* 0x0000000205127825 */ /* 0x042fe200078e021c */
[----:B------:R0:W-:Y:S03]  /*23e0*/  STL.64 [R1+0x6b8], R10 ;  /* 0x0006b80a01007387 */ /* 0x0001e60000100a00 */
[----:B--2---:R-:W-:-:S04]  /*23f0*/  IMAD.WIDE R16, R5, 0x2, R12 ;  /* 0x0000000205107825 */ /* 0x004fc800078e020c */
[----:B------:R-:W-:Y:S01]  /*2400*/  IMAD R3, R4, 0xd, RZ ;  /* 0x0000000d04037824 */ /* 0x000fe200078e02ff */
[----:B------:R1:W-:Y:S01]  /*2410*/  STL.64 [R1+0x6b0], R16 ;  /* 0x0006b01001007387 */ /* 0x0003e20000100a00 */
[----:B0-----:R-:W-:-:S03]  /*2420*/  IMAD.WIDE R10, R5, 0x2, R6 ;  /* 0x00000002050a7825 */ /* 0x001fc600078e0206 */
[----:B------:R0:W-:Y:S04]  /*2430*/  STL.64 [R1+0x6a8], R18 ;  /* 0x0006a81201007387 */ /* 0x0001e80000100a00 */
[----:B------:R2:W-:Y:S01]  /*2440*/  STL.64 [R1+0x6a0], R10 ;  /* 0x0006a00a01007387 */ /* 0x0005e20000100a00 */
[----:B-1----:R-:W-:-:S04]  /*2450*/  IMAD.WIDE R16, R3, 0x2, R8 ;  /* 0x0000000203107825 */ /* 0x002fc800078e0208 */
[----:B------:R-:W-:Y:S01]  /*2460*/  IMAD R5, R4, 0xc, RZ ;  /* 0x0000000c04057824 */ /* 0x000fe200078e02ff */
        /* <DEDUP_REMOVED lines=35> */
[----:B------:R-:W-:Y:S01]  /*26a0*/  IMAD.SHL.U32 R5, R4, 0x8, RZ ;  /* 0x0000000804057824 */ /* 0x000fe200078e00ff */
        /* <DEDUP_REMOVED lines=41> */
[----:B------:R-:W-:Y:S04]  /*2940*/  STL.64 [R1+0x588], R18 ;  /* 0x0005881201007387 */ /* 0x000fe80000100a00 */
[----:B------:R1:W-:Y:S01]  /*2950*/  STL.64 [R1+0x580], R16 ;  /* 0x0005801001007387 */ /* 0x0003e20000100a00 */
[----:B0-----:R-:W-:-:S04]  /*2960*/  IMAD.WIDE R10, R5, 0x2, R8 ;  /* 0x00000002050a7825 */ /* 0x001fc800078e0208 */
[----:B------:R-:W-:Y:S01]  /*2970*/  IMAD R3, R4, 0x3, RZ ;  /* 0x0000000304037824 */ /* 0x000fe200078e02ff */
[----:B------:R0:W-:Y:S01]  /*2980*/  STL.64 [R1+0x578], R10 ;  /* 0x0005780a01007387 */ /* 0x0001e20000100a00 */
[----:B-1----:R-:W-:-:S04]  /*2990*/  IMAD.WIDE R16, R5, 0x2, R12 ;  /* 0x0000000205107825 */ /* 0x002fc800078e020c */
[C---:B------:R-:W-:Y:S01]  /*29a0*/  IMAD.WIDE R18, R5.reuse, 0x2, R6 ;  /* 0x0000000205127825 */ /* 0x040fe200078e0206 */
[----:B------:R1:W-:Y:S03]  /*29b0*/  STL.64 [R1+0x570], R16 ;  /* 0x0005701001007387 */ /* 0x0003e60000100a00 */
[----:B0-----:R-:W-:-:S05]  /*29c0*/  IMAD.WIDE R10, R5, 0x2, R28 ;  /* 0x00000002050a7825 */ /* 0x001fca00078e021c */
[----:B------:R0:W-:Y:S01]  /*29d0*/  STL.64 [R1+0x568], R10 ;  /* 0x0005680a01007387 */ /* 0x0001e20000100a00 */
[----:B-1----:R-:W-:-:S03]  /*29e0*/  IMAD.WIDE R16, R3, 0x2, R8 ;  /* 0x0000000203107825 */ /* 0x002fc600078e0208 */
[----:B------:R1:W-:Y:S01]  /*29f0*/  STL.64 [R1+0x560], R18 ;  /* 0x0005601201007387 */ /* 0x0003e20000100a00 */
[----:B------:R-:W-:-:S03]  /*2a00*/  IMAD.SHL.U32 R2, R4, 0x2, RZ ;  /* 0x0000000204027824 */ /* 0x000fc600078e00ff */
[----:B------:R2:W-:Y:S01]  /*2a10*/  STL.64 [R1+0x558], R16 ;  /* 0x0005581001007387 */ /* 0x0005e20000100a00 */
[----:B0-----:R-:W-:-:S04]  /*2a20*/  IMAD.WIDE R10, R3, 0x2, R12 ;  /* 0x00000002030a7825 */ /* 0x001fc800078e020c */
[C---:B-1----:R-:W-:Y:S01]  /*2a30*/  IMAD.WIDE R18, R3.reuse, 0x2, R28 ;  /* 0x0000000203127825 */ /* 0x042fe200078e021c */
[----:B------:R0:W-:Y:S03]  /*2a40*/  STL.64 [R1+0x550], R10 ;  /* 0x0005500a01007387 */ /* 0x0001e60000100a00 */
[----:B--2---:R-:W-:Y:S01]  /*2a50*/  IMAD.WIDE R16, R3, 0x2, R6 ;  /* 0x0000000203107825 */ /* 0x004fe200078e0206 */
[----:B------:R1:W-:Y:S03]  /*2a60*/  STL.64 [R1+0x548], R18 ;  /* 0x0005481201007387 */ /* 0x0003e60000100a00 */
[C---:B0-----:R-:W-:Y:S02]  /*2a70*/  IMAD.WIDE R10, R2.reuse, 0x2, R8 ;  /* 0x00000002020a7825 */ /* 0x041fe400078e0208 */
[----:B------:R0:W5:Y:S02]  /*2a80*/  LDL.LU R8, [R1+0x720] ;  /* 0x0007200001087983 */ /* 0x0001640000300800 */
[----:B-1----:R-:W-:-:S02]  /*2a90*/  IMAD.WIDE R18, R2, 0x2, R12 ;  /* 0x0000000202127825 */ /* 0x002fc400078e020c */
[----:B------:R1:W-:Y:S04]  /*2aa0*/  STL.64 [R1+0x540], R16 ;  /* 0x0005401001007387 */ /* 0x0003e80000100a00 */
[----:B------:R0:W5:Y:S04]  /*2ab0*/  LDL.LU.64 R12, [R1+0x718] ;  /* 0x00071800010c7983 */ /* 0x0001680000300a00 */
[----:B------:R2:W-:Y:S01]  /*2ac0*/  STL.64 [R1+0x538], R10 ;  /* 0x0005380a01007387 */ /* 0x0005e20000100a00 */
[----:B-1----:R-:W-:-:S03]  /*2ad0*/  IMAD.WIDE R16, R2, 0x2, R28 ;  /* 0x0000000202107825 */ /* 0x002fc600078e021c */
[----:B------:R0:W-:Y:S01]  /*2ae0*/  STL.64 [R1+0x530], R18 ;  /* 0x0005301201007387 */ /* 0x0001e20000100a00 */
[----:B--2---:R-:W-:-:S03]  /*2af0*/  IMAD.WIDE R10, R2, 0x2, R6 ;  /* 0x00000002020a7825 */ /* 0x004fc600078e0206 */
[----:B------:R0:W-:Y:S01]  /*2b00*/  STL.64 [R1+0x528], R16 ;  /* 0x0005281001007387 */ /* 0x0001e20000100a00 */
[----:B------:R-:W-:-:S03]  /*2b10*/  IMAD.WIDE R2, R4, 0x2, R6 ;  /* 0x0000000204027825 */ /* 0x000fc600078e0206 */
[----:B------:R0:W-:Y:S04]  /*2b20*/  STL.64 [R1+0x520], R10 ;  /* 0x0005200a01007387 */ /* 0x0001e80000100a00 */
[----:B------:R0:W-:Y:S01]  /*2b30*/  STL.64 [R1+0x518], R2 ;  /* 0x0005180201007387 */ /* 0x0001e20000100a00 */
[----:B------:R-:W-:Y:S01]  /*2b40*/  IMAD.U32 R0, RZ, RZ, UR8 ;  /* 0x00000008ff007e24 */ /* 0x000fe2000f8e00ff */
[----:B------:R-:W-:-:S06]  /*2b50*/  ULDC.64 UR4, c[0x0][0x210] ;  /* 0x0000840000047ab9 */ /* 0x000fcc0000000a00 */
.L_x_1:
[----:B------:R-:W2:Y:S01]  /*2b60*/  LDL.64 R6, [R1+0x518] ;  /* 0x0005180001067983 */ /* 0x000ea20000100a00 */
[----:B------:R-:W-:Y:S01]  /*2b70*/  ISETP.GT.AND P1, PT, R0, RZ, PT ;  /* 0x000000ff0000720c */ /* 0x000fe20003f24270 */
[----:B------:R-:W-:Y:S02]  /*2b80*/  ULDC UR8, c[0x0][0x23c] ;  /* 0x00008f0000087ab9 */ /* 0x000fe40000000800 */
[----:B------:R-:W-:Y:S04]  /*2b90*/  STL [R1+0x9c4], R15 ;  /* 0x0009c40f01007387 */ /* 0x000fe80000100800 */
[----:B------:R-:W-:Y:S04]  /*2ba0*/  STL [R1+0x9b4], R26 ;  /* 0x0009b41a01007387 */ /* 0x000fe80000100800 */
[----:B------:R-:W-:Y:S04]  /*2bb0*/  STL.64 [R1+0x9b8], R26 ;  /* 0x0009b81a01007387 */ /* 0x000fe80000100a00 */
[----:B------:R-:W-:Y:S04]  /*2bc0*/  STL.64 [R1+0xa10], R26 ;  /* 0x000a101a01007387 */ /* 0x000fe80000100a00 */
[----:B------:R-:W-:Y:S04]  /*2bd0*/  STL.64 [R1+0xa40], R26 ;  /* 0x000a401a01007387 */ /* 0x000fe80000100a00 */
[----:B------:R-:W-:Y:S04]  /*2be0*/  STL.64 [R1+0xa70], R26 ;  /* 0x000a701a01007387 */ /* 0x000fe80000100a00 */
[----:B------:R-:W-:Y:S04]  /*2bf0*/  STL.64 [R1+0xa98], R26 ;  /* 0x000a981a01007387 */ /* 0x000fe80000100a00 */
[----:B------:R1:W-:Y:S04]  /*2c00*/  STL.64 [R1+0xb08], R26 ;  /* 0x000b081a01007387 */ /* 0x0003e80000100a00 */
[----:B-1----:R-:W3:Y:S04]  /*2c10*/  LDL.64 R26, [R1+0x1f8] ;  /* 0x0001f800011a7983 */ /* 0x002ee80000100a00 */
[----:B------:R-:W-:Y:S04]  /*2c20*/  STL [R1+0x9b0], R11 ;  /* 0x0009b00b01007387 */ /* 0x000fe80000100800 */
[----:B------:R-:W-:Y:S04]  /*2c30*/  STL [R1+0x9c8], R11 ;  /* 0x0009c80b01007387 */ /* 0x000fe80000100800 */
[----:B------:R-:W-:Y:S04]  /*2c40*/  STL.64 [R1+0x9a8], R24 ;  /* 0x0009a81801007387 */ /* 0x000fe80000100a00 */
[----:B------:R-:W-:Y:S04]  /*2c50*/  STL.64 [R1+0x9f0], R24 ;  /* 0x0009f01801007387 */ /* 0x000fe80000100a00 */
[----:B------:R-:W-:Y:S04]  /*2c60*/  STL.64 [R1+0xa20], R24 ;  /* 0x000a201801007387 */ /* 0x000fe80000100a00 */
[----:B------:R-:W-:Y:S04]  /*2c70*/  STL.64 [R1+0xa50], R24 ;  /* 0x000a501801007387 */ /* 0x000fe80000100a00 */
[----:B------:R-:W-:Y:S04]  /*2c80*/  STL.64 [R1+0xa78], R24 ;  /* 0x000a781801007387 */ /* 0x000fe80000100a00 */
[----:B------:R-:W-:Y:S04]  /*2c90*/  STL [R1+0xad0], R24 ;  /* 0x000ad01801007387 */ /* 0x000fe80000100800 */
[----:B------:R-:W-:Y:S04]  /*2ca0*/  STL.64 [R1+0xaf0], R24 ;  /* 0x000af01801007387 */ /* 0x000fe80000100a00 */
[----:B------:R-:W-:Y:S04]  /*2cb0*/  STL.64 [R1+0xb20], R24 ;  /* 0x000b201801007387 */ /* 0x000fe80000100a00 */
[----:B------:R-:W-:Y:S04]  /*2cc0*/  STL.64 [R1+0x9a0], R22 ;  /* 0x0009a01601007387 */ /* 0x000fe80000100a00 */
[----:B------:R-:W-:Y:S04]  /*2cd0*/  STL [R1+0x9c0], R22 ;  /* 0x0009c01601007387 */ /* 0x000fe80000100800 */
[----:B------:R-:W-:Y:S04]  /*2ce0*/  STL.64 [R1+0xa08], R22 ;  /* 0x000a081601007387 */ /* 0x000fe80000100a00 */
[----:B------:R-:W-:Y:S04]  /*2cf0*/  STL.64 [R1+0xa38], R22 ;  /* 0x000a381601007387 */ /* 0x000fe80000100a00 */
[----:B------:R-:W-:Y:S04]  /*2d00*/  STL.64 [R1+0xa68], R22 ;  /* 0x000a681601007387 */ /* 0x000fe80000100a00 */
[----:B------:R-:W-:Y:S04]  /*2d10*/  STL.64 [R1+0xaa8], R22 ;  /* 0x000aa81601007387 */ /* 0x000fe80000100a00 */
[----:B------:R-:W-:Y:S04]  /*2d20*/  STL.64 [R1+0xac0], R22 ;  /* 0x000ac01601007387 */ /* 0x000fe80000100a00 */
[----:B------:R-:W-:Y:S04]  /*2d30*/  STL.64 [R1+0xae0], R22 ;  /* 0x000ae01601007387 */ /* 0x000fe80000100a00 */
[----:B------:R-:W-:Y:S04]  /*2d40*/  STL.64 [R1+0xaf8], R22 ;  /* 0x000af81601007387 */ /* 0x000fe80000100a00 */
[----:B------:R-:W-:Y:S04]  /*2d50*/  STL.64 [R1+0xb10], R22 ;  /* 0x000b101601007387 */ /* 0x000fe80000100a00 */
[----:B------:R-:W-:Y:S04]  /*2d60*/  STL [R1+0x99c], R10 ;  /* 0x00099c0a01007387 */ /* 0x000fe80000100800 */
        /* <DEDUP_REMOVED lines=27> */
[----:B-----5:R1:W-:Y:S04]  /*2f20*/  STL.64 [R1+0x980], R8 ;  /* 0x0009800801007387 */ /* 0x0203e80000100a00 */
[----:B-1----:R-:W4:Y:S04]  /*2f30*/  LDL.64 R8, [R1+0x180] ;  /* 0x0001800001087983 */ /* 0x002f280000100a00 */
[----:B------:R1:W-:Y:S04]  /*2f40*/  STL.64 [R1+0x978], R12 ;  /* 0x0009780c01007387 */ /* 0x0003e80000100a00 */
[----:B-1----:R-:W2:Y:S01]  /*2f50*/  LDL.64 R12, [R1+0x1c8] ;  /* 0x0001c800010c7983 */ /* 0x002ea20000100a00 */
[----:B------:R-:W-:-:S02]  /*2f60*/  PRMT R25, RZ, 0x7610, R25 ;  /* 0x00007610ff197816 */ /* 0x000fc40000000019 */
[----:B0-----:R-:W-:Y:S02]  /*2f70*/  IADD3 R2, P2, R28, UR4, RZ ;  /* 0x000000041c027c10 */ /* 0x001fe4000ff5e0ff */
[----:B------:R-:W-:Y:S02]  /*2f80*/  PRMT R17, RZ, 0x7610, R17 ;  /* 0x00007610ff117816 */ /* 0x000fe40000000011 */
[----:B------:R-:W-:-:S05]  /*2f90*/  IADD3.X R3, R29, UR5, RZ, P2, !PT ;  /* 0x000000051d037c10 */ /* 0x000fca00097fe4ff */
[----:B------:R2:W3:Y:S01]  /*2fa0*/  @P1 LDG.E.U16 R17, desc[UR10][R2.64] ;  /* 0x0000000a02111981 */ /* 0x0004e2000c1e1500 */
[----:B------:R-:W-:Y:S02]  /*2fb0*/  PRMT R10, RZ, 0x7610, R10 ;  /* 0x00007610ff0a7816 */ /* 0x000fe4000000000a */
[----:B----4-:R-:W-:-:S04]  /*2fc0*/  IADD3 R4, P0, R8, UR4, RZ ;  /* 0x0000000408047c10 */ /* 0x010fc8000ff1e0ff */
[----:B------:R-:W-:-:S05]  /*2fd0*/  IADD3.X R5, R9, UR5, RZ, P0, !PT ;  /* 0x0000000509057c10 */ /* 0x000fca00087fe4ff */
[----:B------:R3:W4:Y:S01]  /*2fe0*/  @P1 LDG.E.U16 R25, desc[UR10][R4.64] ;  /* 0x0000000a04191981 */ /* 0x000722000c1e1500 */
[----:B--2---:R-:W-:-:S04]  /*2ff0*/  IADD3 R2, P2, R12, UR4, RZ ;  /* 0x000000040c027c10 */ /* 0x004fc8000ff5e0ff */
[----:B------:R-:W-:-:S05]  /*3000*/  IADD3.X R3, R13, UR5, RZ, P2, !PT ;  /* 0x000000050d037c10 */ /* 0x000fca00097fe4ff */
[----:B------:R0:W2:Y:S01]  /*3010*/  @P1 LDG.E.U16 R10, desc[UR10][R2.64] ;  /* 0x0000000a020a1981 */ /* 0x0000a2000c1e1500 */
[----:B---3--:R-:W-:Y:S02]  /*3020*/  IADD3 R4, P0, R26, UR4, RZ ;  /* 0x000000041a047c10 */ /* 0x008fe4000ff1e0ff */
[----:B------:R-:W-:Y:S02]  /*3030*/  PRMT R16, RZ, 0x7610, R16 ;  /* 0x00007610ff107816 */ /* 0x000fe40000000010 */
[----:B------:R-:W-:Y:S02]  /*3040*/  IADD3.X R5, R27, UR5, RZ, P0, !PT ;  /* 0x000000051b057c10 */ /* 0x000fe400087fe4ff */
[----:B------:R-:W-:-:S03]  /*3050*/  ISETP.GT.AND P0, PT, R0, 0x1, PT ;  /* 0x000000010000780c */ /* 0x000fc60003f04270 */
[----:B------:R1:W3:Y:S01]  /*3060*/  @P1 LDG.E.U16 R16, desc[UR10][R4.64] ;  /* 0x0000000a04101981 */ /* 0x0002e2000c1e1500 */
[----:B0-----:R-:W-:Y:S01]  /*3070*/  IMAD.MOV.U32 R3, RZ, RZ, R7 ;  /* 0x000000ffff037224 */ /* 0x001fe200078e0007 */
[----:B------:R-:W-:Y:S02]  /*3080*/  PRMT R20, RZ, 0x7610, R20 ;  /* 0x00007610ff147816 */ /* 0x000fe40000000014 */
[----:B-1----:R-:W-:-:S04]  /*3090*/  IADD3 R4, P3, R6, UR4, RZ ;  /* 0x0000000406047c10 */ /* 0x002fc8000ff7e0ff */
[----:B------:R-:W-:-:S05]  /*30a0*/  IADD3.X R5, R3, UR5, RZ, P3, !PT ;  /* 0x0000000503057c10 */ /* 0x000fca0009ffe4ff */
[----:B------:R-:W3:Y:S04]  /*30b0*/  @P0 LDG.E.U16 R20, desc[UR10][R4.64] ;  /* 0x0000000a04140981 */ /* 0x000ee8000c1e1500 */
[----:B----4-:R0:W-:Y:S04]  /*30c0*/  STL [R1+0x510], R25 ;  /* 0x0005101901007387 */ /* 0x0101e80000100800 */
[----:B------:R-:W4:Y:S04]  /*30d0*/  LDL.64 R18, [R1+0x528] ;  /* 0x0005280001127983 */ /* 0x000f280000100a00 */
[----:B------:R-:W3:Y:S04]  /*30e0*/  LDL.64 R26, [R1+0x520] ;  /* 0x00052000011a7983 */ /* 0x000ee80000100a00 */
[----:B0-----:R-:W3:Y:S04]  /*30f0*/  LDL.64 R24, [R1+0x530] ;  /* 0x0005300001187983 */ /* 0x001ee80000100a00 */
[----:B--2---:R0:W-:Y:S04]  /*3100*/  STL [R1+0x504], R10 ;  /* 0x0005040a01007387 */ /* 0x0041e80000100800 */
[----:B0-----:R-:W2:Y:S01]  /*3110*/  LDL.64 R10, [R1+0x538] ;  /* 0x00053800010a7983 */ /* 0x001ea20000100a00 */
[----:B------:R-:W-:Y:S01]  /*3120*/  ISETP.GT.AND P2, PT, R0, 0x2, PT ;  /* 0x000000020000780c */ /* 0x000fe20003f44270 */
[----:B------:R-:W-:Y:S01]  /*3130*/  IMAD.MOV.U32 R2, RZ, RZ, R6 ;  /* 0x000000ffff027224 */ /* 0x000fe200078e0006 */
[----:B------:R-:W-:-:S02]  /*3140*/  PRMT R22, RZ, 0x7610, R22 ;  /* 0x00007610ff167816 */ /* 0x000fc40000000016 */
[----:B------:R-:W-:Y:S02]  /*3150*/  PRMT R23, RZ, 0x7610, R23 ;  /* 0x00007610ff177816 */ /* 0x000fe40000000017 */
[----:B----4-:R-:W-:-:S04]  /*3160*/  IADD3 R2, P3, R18, UR4, RZ ;  /* 0x0000000412027c10 */ /* 0x010fc8000ff7e0ff */
[----:B------:R-:W-:Y:S02]  /*3170*/  IADD3.X R3, R19, UR5, RZ, P3, !PT ;  /* 0x0000000513037c10 */ /* 0x000fe40009ffe4ff */
[----:B---3--:R-:W-:-:S03]  /*3180*/  IADD3 R6, P1, R24, UR4, RZ ;  /* 0x0000000418067c10 */ /* 0x008fc6000ff3e0ff */
[----:B------:R2:W3:Y:S01]  /*3190*/  @P2 LDG.E.U16 R22, desc[UR10][R2.64] ;  /* 0x0000000a02162981 */ /* 0x0004e2000c1e1500 */
[----:B------:R-:W-:-:S03]  /*31a0*/  IADD3.X R7, R25, UR5, RZ, P1, !PT ;  /* 0x0000000519077c10 */ /* 0x000fc60008ffe4ff */
[----:B------:R-:W4:Y:S04]  /*31b0*/  LDL.LU.64 R24, [R1+0xb20] ;  /* 0x000b200001187983 */ /* 0x000f280000300a00 */
[----:B------:R0:W4:Y:S01]  /*31c0*/  @P2 LDG.E.U16 R23, desc[UR10][R6.64] ;  /* 0x0000000a06172981 */ /* 0x000122000c1e1500 */
[----:B--2---:R-:W-:Y:S02]  /*31d0*/  IADD3 R2, P3, R10, UR4, RZ ;  /* 0x000000040a027c10 */ /* 0x004fe4000ff7e0ff */
[----:B------:R-:W-:Y:S02]  /*31e0*/  IADD3 R4, P1, R26, UR4, RZ ;  /* 0x000000041a047c10 */ /* 0x000fe4000ff3e0ff */
[----:B------:R-:W-:Y:S02]  /*31f0*/  IADD3.X R3, R11, UR5, RZ, P3, !PT ;  /* 0x000000050b037c10 */ /* 0x000fe40009ffe4ff */
[----:B0-----:R-:W-:Y:S01]  /*3200*/  PRMT R6, RZ, 0x7610, R6 ;  /* 0x00007610ff067816 */ /* 0x001fe20000000006 */
[----:B------:R0:W-:Y:S01]  /*3210*/  STL [R1+0x508], R20 ;  /* 0x0005081401007387 */ /* 0x0001e20000100800 */
[----:B------:R-:W-:-:S02]  /*3220*/  PRMT R7, RZ, 0x7610, R7 ;  /* 0x00007610ff077816 */ /* 0x000fc40000000007 */
[----:B------:R-:W-:Y:S01]  /*3230*/  IADD3.X R5, R27, UR5, RZ, P1, !PT ;  /* 0x000000051b057c10 */ /* 0x000fe20008ffe4ff */
[----:B------:R-:W2:Y:S04]  /*3240*/  LDL.64 R18, [R1+0x548] ;  /* 0x0005480001127983 */ /* 0x000ea80000100a00 */
[----:B------:R-:W2:Y:S04]  /*3250*/  @P2 LDG.E.U16 R6, desc[UR10][R2.64] ;  /* 0x0000000a02062981 */ /* 0x000ea8000c1e1500 */
[----:B0-----:R-:W2:Y:S04]  /*3260*/  LDL.64 R20, [R1+0x550] ;  /* 0x0005500001147983 */ /* 0x001ea80000100a00 */
[----:B------:R0:W2:Y:S01]  /*3270*/  @P2 LDG.E.U16 R7, desc[UR10][R4.64] ;  /* 0x0000000a04072981 */ /* 0x0000a2000c1e1500 */
[----:B------:R-:W-:-:S03]  /*3280*/  ISETP.GT.AND P1, PT, R0, 0x3, PT ;  /* 0x000000030000780c */ /* 0x000fc60003f24270 */
[----:B---3--:R-:W-:Y:S04]  /*3290*/  STL [R1+0x500], R22 ;  /* 0x0005001601007387 */ /* 0x008fe80000100800 */
[----:B----4-:R1:W-:Y:S04]  /*32a0*/  STL [R1+0x50c], R23 ;  /* 0x00050c1701007387 */ /* 0x0103e80000100800 */
[----:B------:R-:W3:Y:S04]  /*32b0*/  LDL.64 R10, [R1+0x558] ;  /* 0x00055800010a7983 */ /* 0x000ee80000100a00 */
[----:B------:R-:W4:Y:S04]  /*32c0*/  LDL.64 R26, [R1+0x570] ;  /* 0x00057000011a7983 */ /* 0x000f280000100a00 */
[----:B-1----:R-:W3:Y:S04]  /*32d0*/  LDL.64 R22, [R1+0x540] ;  /* 0x0005400001167983 */ /* 0x002ee80000100a00 */
[----:B--2---:R1:W-:Y:S01]  /*32e0*/  STL [R1+0x4fc], R6 ;  /* 0x0004fc0601007387 */ /* 0x0043e20000100800 */
[----:B0-----:R-:W-:-:S02]  /*32f0*/  IADD3 R4, P3, R20, UR4, RZ ;  /* 0x0000000414047c10 */ /* 0x001fc4000ff7e0ff */
[----:B-1----:R-:W-:Y:S01]  /*3300*/  IADD3 R6, P2, R18, UR4, RZ ;  /* 0x0000000412067c10 */ /* 0x002fe2000ff5e0ff */
[----:B------:R0:W-:Y:S01]  /*3310*/  STL [R1+0x4f8], R7 ;  /* 0x0004f80701007387 */ /* 0x0001e20000100800 */
[----:B------:R-:W-:-:S03]  /*3320*/  IADD3.X R5, R21, UR5, RZ, P3, !PT ;  /* 0x0000000515057c10 */ /* 0x000fc60009ffe4ff */
[----:B------:R-:W2:Y:S01]  /*3330*/  LDL.64 R20, [R1+0x568] ;  /* 0x0005680001147983 */ /* 0x000ea20000100a00 */
[----:B------:R-:W-:Y:S02]  /*3340*/  PRMT R24, RZ, 0x7610, R24 ;  /* 0x00007610ff187816 */ /* 0x000fe40000000018 */
[----:B0-----:R-:W-:Y:S02]  /*3350*/  IADD3.X R7, R19, UR5, RZ, P2, !PT ;  /* 0x0000000513077c10 */ /* 0x001fe400097fe4ff */
[----:B------:R-:W4:Y:S01]  /*3360*/  LDL.LU.64 R18, [R1+0xb18] ;  /* 0x000b180001127983 */ /* 0x000f220000300a00 */
[----:B------:R-:W-:-:S03]  /*3370*/  PRMT R25, RZ, 0x7610, R25 ;  /* 0x00007610ff197816 */ /* 0x000fc60000000019 */
[----:B------:R-:W2:Y:S04]  /*3380*/  @P1 LDG.E.U16 R24, desc[UR10][R6.64] ;  /* 0x0000000a06181981 */ /* 0x000ea8000c1e1500 */
[----:B------:R0:W2:Y:S01]  /*3390*/  @P1 LDG.E.U16 R25, desc[UR10][R4.64] ;  /* 0x0000000a04191981 */ /* 0x0000a2000c1e1500 */
[----:B---3--:R-:W-:Y:S01]  /*33a0*/  IADD3 R2, P3, R22, UR4, RZ ;  /* 0x0000000416027c10 */ /* 0x008fe2000ff7e0ff */
[----:B0-----:R-:W-:Y:S02]  /*33b0*/  IMAD.MOV.U32 R4, RZ, RZ, R22 ;  /* 0x000000ffff047224 */ /* 0x001fe400078e0016 */
[----:B------:R-:W-:Y:S02]  /*33c0*/  IMAD.MOV.U32 R5, RZ, RZ, R23 ;  /* 0x000000ffff057224 */ /* 0x000fe400078e0017 */
[----:B------:R-:W3:Y:S03]  /*33d0*/  LDL.LU.64 R22, [R1+0xb10] ;  /* 0x000b100001167983 */ /* 0x000ee60000300a00 */
[----:B------:R-:W-:-:S02]  /*33e0*/  IADD3.X R3, R5, UR5, RZ, P3, !PT ;  /* 0x0000000505037c10 */ /* 0x000fc40009ffe4ff */
[----:B------:R-:W-:Y:S02]  /*33f0*/  IADD3 R4, P4, R10, UR4, RZ ;  /* 0x000000040a047c10 */ /* 0x000fe4000ff9e0ff */
[----:B----4-:R-:W-:Y:S01]  /*3400*/  PRMT R19, RZ, 0x7610, R19 ;  /* 0x00007610ff137816 */ /* 0x010fe20000000013 */
[----:B--2---:R-:W-:Y:S05]  /*3410*/  STL [R1+0x4f4], R24 ;  /* 0x0004f41801007387 */ /* 0x004fea0000100800 */
[----:B------:R0:W2:Y:S01]  /*3420*/  @P1 LDG.E.U16 R19, desc[UR10][R2.64] ;  /* 0x0000000a02131981 */ /* 0x0000a2000c1e1500 */
[----:B------:R-:W-:-:S03]  /*3430*/  PRMT R18, RZ, 0x7610, R18 ;  /* 0x00007610ff127816 */ /* 0x000fc60000000012 */
[----:B------:R1:W-:Y:S01]  /*3440*/  STL [R1+0x4f0], R25 ;  /* 0x0004f01901007387 */ /* 0x0003e20000100800 */
[----:B0-----:R-:W-:Y:S02]  /*3450*/  IMAD.MOV.U32 R3, RZ, RZ, R11 ;  /* 0x000000ffff037224 */ /* 0x001fe400078e000b */
[----:B------:R-:W-:Y:S02]  /*3460*/  IMAD.MOV.U32 R2, RZ, RZ, R10 ;  /* 0x000000ffff027224 */ /* 0x000fe400078e000a */
[----:B------:R-:W4:Y:S01]  /*3470*/  LDL.64 R10, [R1+0x578] ;  /* 0x00057800010a7983 */ /* 0x000f220000100a00 */
[----:B------:R-:W-:-:S03]  /*3480*/  IADD3.X R5, R3, UR5, RZ, P4, !PT ;  /* 0x0000000503057c10 */ /* 0x000fc6000a7fe4ff */
[----:B-1----:R-:W2:Y:S04]  /*3490*/  LDL.64 R24, [R1+0x560] ;  /* 0x0005600001187983 */ /* 0x002ea80000100a00 */
[----:B------:R-:W2:Y:S01]  /*34a0*/  @P1 LDG.E.U16 R18, desc[UR10][R4.64] ;  /* 0x0000000a04121981 */ /* 0x000ea2000c1e1500 */
[----:B------:R-:W-:Y:S02]  /*34b0*/  ISETP.GT.AND P2, PT, R0, 0x4, PT ;  /* 0x000000040000780c */ /* 0x000fe40003f44270 */
[----:B------:R-:W-:Y:S02]  /*34c0*/  IADD3 R2, P4, R20, UR4, RZ ;  /* 0x0000000414027c10 */ /* 0x000fe4000ff9e0ff */
[----:B------:R-:W-:Y:S02]  /*34d0*/  IADD3 R6, P3, R26, UR4, RZ ;  /* 0x000000041a067c10 */ /* 0x000fe4000ff7e0ff */
[----:B------:R-:W-:-:S02]  /*34e0*/  IADD3.X R3, R21, UR5, RZ, P4, !PT ;  /* 0x0000000515037c10 */ /* 0x000fc4000a7fe4ff */
[----:B------:R-:W-:Y:S02]  /*34f0*/  IADD3.X R7, R27, UR5, RZ, P3, !PT ;  /* 0x000000051b077c10 */ /* 0x000fe40009ffe4ff */
[----:B------:R-:W2:Y:S01]  /*3500*/  LDL.LU.64 R26, [R1+0xb08] ;  /* 0x000b0800011a7983 */ /* 0x000ea20000300a00 */
[----:B---3--:R-:W-:Y:S02]  /*3510*/  PRMT R22, RZ, 0x7610, R22 ;  /* 0x00007610ff167816 */ /* 0x008fe40000000016 */
[----:B------:R-:W-:-:S04]  /*3520*/  PRMT R23, RZ, 0x7610, R23 ;  /* 0x00007610ff177816 */ /* 0x000fc80000000017 */
[----:B------:R-:W3:Y:S04]  /*3530*/  @P2 LDG.E.U16 R22, desc[UR10][R2.64] ;  /* 0x0000000a02162981 */ /* 0x000ee8000c1e1500 */
[----:B------:R0:W3:Y:S02]  /*3540*/  @P2 LDG.E.U16 R23, desc[UR10][R6.64] ;  /* 0x0000000a06172981 */ /* 0x0000e4000c1e1500 */
[----:B0-----:R-:W-:Y:S02]  /*3550*/  PRMT R6, RZ, 0x7610, R6 ;  /* 0x00007610ff067816 */ /* 0x001fe40000000006 */
[----:B------:R-:W-:Y:S02]  /*3560*/  PRMT R7, RZ, 0x7610, R7 ;  /* 0x00007610ff077816 */ /* 0x000fe40000000007 */
[----:B----4-:R-:W-:-:S02]  /*3570*/  IADD3 R2, P3, R10, UR4, RZ ;  /* 0x000000040a027c10 */ /* 0x010fc4000ff7e0ff */
[----:B--2---:R-:W-:Y:S02]  /*3580*/  IADD3 R4, P1, R24, UR4, RZ ;  /* 0x0000000418047c10 */ /* 0x004fe4000ff3e0ff */
[----:B------:R-:W-:Y:S01]  /*3590*/  IADD3.X R3, R11, UR5, RZ, P3, !PT ;  /* 0x000000050b037c10 */ /* 0x000fe20009ffe4ff */
[----:B------:R-:W-:Y:S01]  /*35a0*/  STL [R1+0x4e8], R18 ;  /* 0x0004e81201007387 */ /* 0x000fe20000100800 */
[----:B------:R-:W-:-:S03]  /*35b0*/  IADD3.X R5, R25, UR5, RZ, P1, !PT ;  /* 0x0000000519057c10 */ /* 0x000fc60008ffe4ff */
[----:B------:R0:W-:Y:S04]  /*35c0*/  STL [R1+0x4ec], R19 ;  /* 0x0004ec1301007387 */ /* 0x0001e80000100800 */
[----:B------:R-:W2:Y:S04]  /*35d0*/  @P2 LDG.E.U16 R6, desc[UR10][R2.64] ;  /* 0x0000000a02062981 */ /* 0x000ea8000c1e1500 */
[----:B------:R-:W4:Y:S04]  /*35e0*/  LDL.64 R20, [R1+0x588] ;  /* 0x0005880001147983 */ /* 0x000f280000100a00 */
[----:B0-----:R-:W4:Y:S04]  /*35f0*/  LDL.64 R18, [R1+0x590] ;  /* 0x0005900001127983 */ /* 0x001f280000100a00 */
[----:B------:R4:W4:Y:S04]  /*3600*/  @P2 LDG.E.U16 R7, desc[UR10][R4.64] ;  /* 0x0000000a04072981 */ /* 0x000928000c1e1500 */
[----:B---3--:R-:W-:Y:S04]  /*3610*/  STL [R1+0x4e0], R22 ;  /* 0x0004e01601007387 */ /* 0x008fe80000100800 */
[----:B------:R0:W-:Y:S01]  /*3620*/  STL [R1+0x4e4], R23 ;  /* 0x0004e41701007387 */ /* 0x0001e20000100800 */
[----:B------:R-:W-:-:S03]  /*3630*/  ISETP.GT.AND P1, PT, R0, 0x5, PT ;  /* 0x000000050000780c */ /* 0x000fc60003f24270 */
[----:B------:R-:W3:Y:S04]  /*3640*/  LDL.64 R10, [R1+0x598] ;  /* 0x00059800010a7983 */ /* 0x000ee80000100a00 */
[----:B------:R-:W3:Y:S04]  /*3650*/  LDL.64 R24, [R1+0x5b0] ;  /* 0x0005b00001187983 */ /* 0x000ee80000100a00 */
[----:B0-----:R-:W3:Y:S01]  /*3660*/  LDL.64 R22, [R1+0x580] ;  /* 0x0005800001167983 */ /* 0x001ee20000100a00 */
[----:B------:R-:W-:Y:S02]  /*3670*/  PRMT R26, RZ, 0x7610, R26 ;  /* 0x00007610ff1a7816 */ /* 0x000fe4000000001a */
[----:B------:R-:W-:Y:S01]  /*3680*/  PRMT R27, RZ, 0x7610, R27 ;  /* 0x00007610ff1b7816 */ /* 0x000fe2000000001b */
[----:B--2---:R0:W-:Y:S01]  /*3690*/  STL [R1+0x4d8], R6 ;  /* 0x0004d80601007387 */ /* 0x0041e20000100800 */
[----:B----4-:R-:W-:-:S02]  /*36a0*/  IADD3 R4, P3, R18, UR4, RZ ;  /* 0x0000000412047c10 */ /* 0x010fc4000ff7e0ff */
[----:B0-----:R-:W-:Y:S01]  /*36b0*/  IADD3 R6, P2, R20, UR4, RZ ;  /* 0x0000000414067c10 */ /* 0x001fe2000ff5e0ff */
[----:B------:R0:W-:Y:S01]  /*36c0*/  STL [R1+0x4dc], R7 ;  /* 0x0004dc0701007387 */ /* 0x0001e20000100800 */
[----:B------:R-:W-:-:S03]  /*36d0*/  IADD3.X R5, R19, UR5, RZ, P3, !PT ;  /* 0x0000000513057c10 */ /* 0x000fc60009ffe4ff */
[----:B------:R-:W2:Y:S04]  /*36e0*/  LDL.64 R18, [R1+0x5a8] ;  /* 0x0005a80001127983 */ /* 0x000ea80000100a00 */
[----:B------:R1:W4:Y:S01]  /*36f0*/  @P1 LDG.E.U16 R27, desc[UR10][R4.64] ;  /* 0x0000000a041b1981 */ /* 0x000322000c1e1500 */
[----:B0-----:R-:W-:-:S03]  /*3700*/  IADD3.X R7, R21, UR5, RZ, P2, !PT ;  /* 0x0000000515077c10 */ /* 0x001fc600097fe4ff */
[----:B------:R-:W2:Y:S04]  /*3710*/  LDL.LU.64 R20, [R1+0xb00] ;  /* 0x000b000001147983 */ /* 0x000ea80000300a00 */
[----:B------:R0:W4:Y:S01]  /*3720*/  @P1 LDG.E.U16 R26, desc[UR10][R6.64] ;  /* 0x0000000a061a1981 */ /* 0x000122000c1e1500 */
[----:B---3--:R-:W-:Y:S01]  /*3730*/  IADD3 R2, P3, R22, UR4, RZ ;  /* 0x0000000416027c10 */ /* 0x008fe2000ff7e0ff */
[----:B-1----:R-:W-:Y:S02]  /*3740*/  IMAD.MOV.U32 R4, RZ, RZ, R22 ;  /* 0x000000ffff047224 */ /* 0x002fe400078e0016 */
[----:B------:R-:W-:Y:S02]  /*3750*/  IMAD.MOV.U32 R5, RZ, RZ, R23 ;  /* 0x000000ffff057224 */ /* 0x000fe400078e0017 */
[----:B------:R-:W3:Y:S03]  /*3760*/  LDL.LU.64 R22, [R1+0xaf8] ;  /* 0x000af80001167983 */ /* 0x000ee60000300a00 */
[----:B------:R-:W-:-:S02]  /*3770*/  IADD3.X R3, R5, UR5, RZ, P3, !PT ;  /* 0x0000000505037c10 */ /* 0x000fc40009ffe4ff */
[----:B------:R-:W-:Y:S02]  /*3780*/  IADD3 R4, P4, R10, UR4, RZ ;  /* 0x000000040a047c10 */ /* 0x000fe4000ff9e0ff */
[----:B------:R-:W-:Y:S02]  /*3790*/  ISETP.GT.AND P2, PT, R0, 0x6, PT ;  /* 0x000000060000780c */ /* 0x000fe40003f44270 */
[----:B0-----:R-:W-:-:S04]  /*37a0*/  IADD3 R6, P3, R24, UR4, RZ ;  /* 0x0000000418067c10 */ /* 0x001fc8000ff7e0ff */
[----:B------:R-:W-:Y:S02]  /*37b0*/  IADD3.X R7, R25, UR5, RZ, P3, !PT ;  /* 0x0000000519077c10 */ /* 0x000fe40009ffe4ff */
[----:B--2---:R-:W-:Y:S01]  /*37c0*/  PRMT R21, RZ, 0x7610, R21 ;  /* 0x00007610ff157816 */ /* 0x004fe20000000015 */
[----:B----4-:R-:W-:Y:S05]  /*37d0*/  STL [R1+0x4d4], R26 ;  /* 0x0004d41a01007387 */ /* 0x010fea0000100800 */
        /* <DEDUP_REMOVED lines=9> */
[----:B------:R-:W-:-:S03]  /*3870*/  IADD3 R2, P4, R18, UR4, RZ ;  /* 0x0000000412027c10 */ /* 0x000fc6000ff9e0ff */
[----:B------:R-:W2:Y:S01]  /*3880*/  LDL.LU.64 R24, [R1+0xaf0] ;  /* 0x000af00001187983 */ /* 0x000ea20000300a00 */
[----:B------:R-:W-:Y:S02]  /*3890*/  IADD3.X R3, R19, UR5, RZ, P4, !PT ;  /* 0x0000000513037c10 */ /* 0x000fe4000a7fe4ff */
        /* <DEDUP_REMOVED lines=17> */
[----:B------:R0:W-:Y:S04]  /*39b0*/  STL [R1+0x4c8], R23 ;  /* 0x0004c81701007387 */ /* 0x0001e80000100800 */
[----:B------:R-:W3:Y:S04]  /*39c0*/  LDL.64 R26, [R1+0x5d8] ;  /* 0x0005d800011a7983 */ /* 0x000ee80000100a00 */
[----:B------:R-:W3:Y:S04]  /*39d0*/  LDL.64 R10, [R1+0x5f0] ;  /* 0x0005f000010a7983 */ /* 0x000ee80000100a00 */
[----:B0-----:R-:W3:Y:S01]  /*39e0*/  LDL.64 R22, [R1+0x5c0] ;  /* 0x0005c00001167983 */ /* 0x001ee20000100a00 */
[----:B------:R-:W-:-:S02]  /*39f0*/  ISETP.GT.AND P1, PT, R0, 0x7, PT ;  /* 0x000000070000780c */ /* 0x000fc40003f24270 */
[----:B------:R-:W-:Y:S02]  /*3a00*/  PRMT R25, RZ, 0x7610, R25 ;  /* 0x00007610ff197816 */ /* 0x000fe40000000019 */
[----:B------:R-:W-:Y:S01]  /*3a10*/  PRMT R24, RZ, 0x7610, R24 ;  /* 0x00007610ff187816 */ /* 0x000fe20000000018 */
[----:B--2---:R0:W-:Y:S01]  /*3a20*/  STL [R1+0x4b8], R6 ;  /* 0x0004b80601007387 */ /* 0x0041e20000100800 */
[----:B----4-:R-:W-:Y:S02]  /*3a30*/  IADD3 R4, P3, R20, UR4, RZ ;  /* 0x0000000414047c10 */ /* 0x010fe4000ff7e0ff */
        /* <DEDUP_REMOVED lines=17> */
[----:B--2---:R-:W-:-:S06]  /*3b50*/  PRMT R19, RZ, 0x7610, R19 ;  /* 0x00007610ff137816 */ /* 0x004fcc0000000013 */
[----:B------:R0:W2:Y:S01]  /*3b60*/  @P1 LDG.E.U16 R19, desc[UR10][R2.64] ;  /* 0x0000000a02131981 */ /* 0x0000a2000c1e1500 */
[----:B------:R-:W-:Y:S01]  /*3b70*/  PRMT R18, RZ, 0x7610, R18 ;  /* 0x00007610ff127816 */ /* 0x000fe20000000012 */
[----:B0-----:R-:W-:Y:S02]  /*3b80*/  IMAD.MOV.U32 R3, RZ, RZ, R27 ;  /* 0x000000ffff037224 */ /* 0x001fe400078e001b */
[----:B------:R-:W-:-:S03]  /*3b90*/  IMAD.MOV.U32 R2, RZ, RZ, R26 ;  /* 0x000000ffff027224 */ /* 0x000fc600078e001a */
[----:B------:R-:W-:Y:S02]  /*3ba0*/  IADD3.X R5, R3, UR5, RZ, P4, !PT ;  /* 0x0000000503057c10 */ /* 0x000fe4000a7fe4ff */
[----:B------:R-:W-:-:S03]  /*3bb0*/  IADD3 R2, P4, R20, UR4, RZ ;  /* 0x0000000414027c10 */ /* 0x000fc6000ff9e0ff */
[----:B------:R-:W2:Y:S01]  /*3bc0*/  @P1 LDG.E.U16 R18, desc[UR10][R4.64] ;  /* 0x0000000a04121981 */ /* 0x000ea2000c1e1500 */
[----:B------:R-:W-:-:S03]  /*3bd0*/  IADD3.X R3, R21, UR5, RZ, P4, !PT ;  /* 0x0000000515037c10 */ /* 0x000fc6000a7fe4ff */
[----:B----4-:R-:W-:Y:S04]  /*3be0*/  STL [R1+0x4b4], R24 ;  /* 0x0004b41801007387 */ /* 0x010fe80000100800 */
[----:B------:R0:W-:Y:S04]  /*3bf0*/  STL [R1+0x4b0], R25 ;  /* 0x0004b01901007387 */ /* 0x0001e80000100800 */
[----:B------:R-:W4:Y:S04]  /*3c00*/  LDL.64 R26, [R1+0x5f8] ;  /* 0x0005f800011a7983 */ /* 0x000f280000100a00 */
[----:B0-----:R-:W4:Y:S04]  /*3c10*/  LDL.64 R24, [R1+0x5e0] ;  /* 0x0005e00001187983 */ /* 0x001f280000100a00 */
[----:B------:R-:W4:Y:S01]  /*3c20*/  LDL.LU.64 R10, [R1+0xad8] ;  /* 0x000ad800010a7983 */ /* 0x000f220000300a00 */
[----:B---3--:R-:W-:-:S02]  /*3c30*/  PRMT R22, RZ, 0x7610, R22 ;  /* 0x00007610ff167816 */ /* 0x008fc40000000016 */
[----:B------:R-:W-:-:S04]  /*3c40*/  PRMT R23, RZ, 0x7610, R23 ;  /* 0x00007610ff177816 */ /* 0x000fc80000000017 */
[----:B------:R-:W3:Y:S04]  /*3c50*/  @P2 LDG.E.U16 R22, desc[UR10][R2.64] ;  /* 0x0000000a02162981 */ /* 0x000ee8000c1e1500 */
[----:B------:R-:W3:Y:S04]  /*3c60*/  @P2 LDG.E.U16 R23, desc[UR10][R6.64] ;  /* 0x0000000a06172981 */ /* 0x000ee8000c1e1500 */
[----:B--2---:R-:W-:Y:S04]  /*3c70*/  STL [R1+0x4a8], R18 ;  /* 0x0004a81201007387 */ /* 0x004fe80000100800 */
[----:B------:R0:W-:Y:S04]  /*3c80*/  STL [R1+0x4ac], R19 ;  /* 0x0004ac1301007387 */ /* 0x0001e80000100800 */
[----:B------:R-:W2:Y:S04]  /*3c90*/  LDL.64 R20, [R1+0x608] ;  /* 0x0006080001147983 */ /* 0x000ea80000100a00 */
[----:B0-----:R-:W2:Y:S01]  /*3ca0*/  LDL.64 R18, [R1+0x610] ;  /* 0x0006100001127983 */ /* 0x001ea20000100a00 */
[----:B----4-:R-:W-:-:S03]  /*3cb0*/  IADD3 R4, P1, R24, UR4, RZ ;  /* 0x0000000418047c10 */ /* 0x010fc6000ff3e0ff */
[----:B---3--:R-:W-:Y:S04]  /*3cc0*/  STL [R1+0x4a0], R22 ;  /* 0x0004a01601007387 */ /* 0x008fe80000100800 */
[----:B------:R0:W-:Y:S04]  /*3cd0*/  STL [R1+0x4a4], R23 ;  /* 0x0004a41701007387 */ /* 0x0001e80000100800 */
[----:B0-----:R-:W3:Y:S04]  /*3ce0*/  LDL.64 R22, [R1+0x600] ;  /* 0x0006000001167983 */ /* 0x001ee80000100a00 */
[----:B------:R-:W4:Y:S01]  /*3cf0*/  LDL.LU R24, [R1+0xad0] ;  /* 0x000ad00001187983 */ /* 0x000f220000300800 */
[----:B------:R-:W-:-:S02]  /*3d00*/  IADD3 R2, P3, R26, UR4, RZ ;  /* 0x000000041a027c10 */ /* 0x000fc4000ff7e0ff */
[----:B------:R-:W-:Y:S02]  /*3d10*/  IADD3.X R5, R25, UR5, RZ, P1, !PT ;  /* 0x0000000519057c10 */ /* 0x000fe40008ffe4ff */
[----:B------:R-:W-:Y:S02]  /*3d20*/  PRMT R6, RZ, 0x7610, R6 ;  /* 0x00007610ff067816 */ /* 0x000fe40000000006 */
[----:B------:R-:W-:Y:S02]  /*3d30*/  IADD3.X R3, R27, UR5, RZ, P3, !PT ;  /* 0x000000051b037c10 */ /* 0x000fe40009ffe4ff */
[----:B------:R-:W-:Y:S02]  /*3d40*/  ISETP.GT.AND P1, PT, R0, 0x9, PT ;  /* 0x000000090000780c */ /* 0x000fe40003f24270 */
[----:B------:R-:W-:Y:S01]  /*3d50*/  PRMT R7, RZ, 0x7610, R7 ;  /* 0x00007610ff077816 */ /* 0x000fe20000000007 */
[----:B------:R0:W3:Y:S04]  /*3d60*/  @P2 LDG.E.U16 R6, desc[UR10][R2.64] ;  /* 0x0000000a02062981 */ /* 0x0000e8000c1e1500 */
[----:B0-----:R-:W-:Y:S01]  /*3d70*/  IMAD.MOV.U32 R3, RZ, RZ, R7 ;  /* 0x000000ffff037224 */ /* 0x001fe200078e0007 */
[----:B----4-:R-:W-:-:S06]  /*3d80*/  PRMT R24, RZ, 0x7610, R24 ;  /* 0x00007610ff187816 */ /* 0x010fcc0000000018 */
[----:B------:R2:W4:Y:S02]  /*3d90*/  @P2 LDG.E.U16 R24, desc[UR10][R4.64] ;  /* 0x0000000a04182981 */ /* 0x000524000c1e1500 */
[----:B--2---:R-:W-:-:S04]  /*3da0*/  IADD3 R4, P3, R18, UR4, RZ ;  /* 0x0000000412047c10 */ /* 0x004fc8000ff7e0ff */
[----:B------:R-:W-:-:S05]  /*3db0*/  IADD3.X R5, R19, UR5, RZ, P3, !PT ;  /* 0x0000000513057c10 */ /* 0x000fca0009ffe4ff */
[----:B------:R-:W2:Y:S01]  /*3dc0*/  @P1 LDG.E.U16 R3, desc[UR10][R4.64] ;  /* 0x0000000a04031981 */ /* 0x000ea2000c1e1500 */
[----:B------:R-:W-:Y:S02]  /*3dd0*/  PRMT R11, RZ, 0x7610, R11 ;  /* 0x00007610ff0b7816 */ /* 0x000fe4000000000b */
[----:B------:R-:W-:Y:S02]  /*3de0*/  PRMT R10, RZ, 0x7610, R10 ;  /* 0x00007610ff0a7816 */ /* 0x000fe4000000000a */
[----:B---3--:R-:W-:Y:S01]  /*3df0*/  IADD3 R2, P3, R22, UR4, RZ ;  /* 0x0000000416027c10 */ /* 0x008fe2000ff7e0ff */
[----:B----4-:R0:W-:Y:S04]  /*3e00*/  STL [R1+0x49c], R24 ;  /* 0x00049c1801007387 */ /* 0x0101e80000100800 */
[----:B------:R-:W3:Y:S04]  /*3e10*/  LDL.64 R26, [R1+0x630] ;  /* 0x00063000011a7983 */ /* 0x000ee80000100a00 */
[----:B0-----:R-:W4:Y:S04]  /*3e20*/  LDL.64 R24, [R1+0x618] ;  /* 0x0006180001187983 */ /* 0x001f280000100a00 */
[----:B------:R0:W-:Y:S04]  /*3e30*/  STL [R1+0x498], R6 ;  /* 0x0004980601007387 */ /* 0x0001e80000100800 */
[----:B------:R-:W4:Y:S01]  /*3e40*/  LDL.64 R18, [R1+0x628] ;  /* 0x0006280001127983 */ /* 0x000f220000100a00 */
[----:B0-----:R-:W-:-:S03]  /*3e50*/  IADD3 R6, P2, R20, UR4, RZ ;  /* 0x0000000414067c10 */ /* 0x001fc6000ff5e0ff */
[----:B------:R0:W-:Y:S02]  /*3e60*/  STL.S16 [R1+0x490], R7 ;  /* 0x0004900701007387 */ /* 0x0001e40000100600 */
[----:B0-----:R-:W-:Y:S02]  /*3e70*/  IADD3.X R7, R21, UR5, RZ, P2, !PT ;  /* 0x0000000515077c10 */ /* 0x001fe400097fe4ff */
[----:B------:R-:W4:Y:S04]  /*3e80*/  LDL.LU.64 R20, [R1+0xac8] ;  /* 0x000ac80001147983 */ /* 0x000f280000300a00 */
[----:B------:R0:W4:Y:S04]  /*3e90*/  @P1 LDG.E.U16 R11, desc[UR10][R6.64] ;  /* 0x0000000a060b1981 */ /* 0x000128000c1e1500 */
[----:B--2---:R1:W-:Y:S01]  /*3ea0*/  @P1 STL [R1+0x490], R3 ;  /* 0x0004900301001387 */ /* 0x0043e20000100800 */
[----:B0-----:R-:W-:Y:S01]  /*3eb0*/  IMAD.MOV.U32 R7, RZ, RZ, R10 ;  /* 0x000000ffff077224 */ /* 0x001fe200078e000a */
[----:B-1----:R-:W-:-:S02]  /*3ec0*/  IADD3.X R3, R23, UR5, RZ, P3, !PT ;  /* 0x0000000517037c10 */ /* 0x002fc40009ffe4ff */
[----:B------:R-:W2:Y:S04]  /*3ed0*/  LDL.LU.64 R22, [R1+0xac0] ;  /* 0x000ac00001167983 */ /* 0x000ea80000300a00 */
[----:B------:R0:W2:Y:S01]  /*3ee0*/  @P1 LDG.E.U16 R7, desc[UR10][R2.64] ;  /* 0x0000000a02071981 */ /* 0x0000a2000c1e1500 */
[----:B------:R-:W-:-:S03]  /*3ef0*/  ISETP.GT.AND P2, PT, R0, 0xa, PT ;  /* 0x0000000a0000780c */ /* 0x000fc60003f44270 */
[----:B------:R-:W-:Y:S01]  /*3f00*/  STL.S16 [R1+0x48c], R10 ;  /* 0x00048c0a01007387 */ /* 0x000fe20000100600 */
[----:B---3--:R-:W-:Y:S02]  /*3f10*/  IADD3 R6, P3, R26, UR4, RZ ;  /* 0x000000041a067c10 */ /* 0x008fe4000ff7e0ff */
[----:B----4-:R-:W-:Y:S01]  /*3f20*/  IADD3 R4, P4, R24, UR4, RZ ;  /* 0x0000000418047c10 */ /* 0x010fe2000ff9e0ff */
[----:B0-----:R-:W-:Y:S02]  /*3f30*/  IMAD.MOV.U32 R2, RZ, RZ, R24 ;  /* 0x000000ffff027224 */ /* 0x001fe400078e0018 */
[----:B------:R-:W-:-:S05]  /*3f40*/  IMAD.MOV.U32 R3, RZ, RZ, R25 ;  /* 0x000000ffff037224 */ /* 0x000fca00078e0019 */
[----:B------:R-:W-:Y:S01]  /*3f50*/  IADD3.X R5, R3, UR5, RZ, P4, !PT ;  /* 0x0000000503057c10 */ /* 0x000fe2000a7fe4ff */
[----:B------:R0:W-:Y:S04]  /*3f60*/  STL [R1+0x494], R11 ;  /* 0x0004940b01007387 */ /* 0x0001e80000100800 */
[----:B------:R-:W3:Y:S04]  /*3f70*/  LDL.64 R24, [R1+0x638] ;  /* 0x0006380001187983 */ /* 0x000ee80000100a00 */
[----:B0-----:R-:W4:Y:S01]  /*3f80*/  LDL.64 R10, [R1+0x620] ;  /* 0x00062000010a7983 */ /* 0x001f220000100a00 */
[----:B--2---:R-:W-:-:S02]  /*3f90*/  PRMT R22, RZ, 0x7610, R22 ;  /* 0x00007610ff167816 */ /* 0x004fc40000000016 */
[----:B------:R-:W-:Y:S01]  /*3fa0*/  PRMT R23, RZ, 0x7610, R23 ;  /* 0x00007610ff177816 */ /* 0x000fe20000000017 */
[----:B------:R0:W-:Y:S05]  /*3fb0*/  @P1 STL [R1+0x48c], R7 ;  /* 0x00048c0701001387 */ /* 0x0001ea0000100800 */
[----:B------:R-:W2:Y:S01]  /*3fc0*/  @P1 LDG.E.U16 R23, desc[UR10][R4.64] ;  /* 0x0000000a04171981 */ /* 0x000ea2000c1e1500 */
[----:B0-----:R-:W-:Y:S02]  /*3fd0*/  IADD3.X R7, R27, UR5, RZ, P3, !PT ;  /* 0x000000051b077c10 */ /* 0x001fe40009ffe4ff */
[----:B------:R-:W-:Y:S01]  /*3fe0*/  IADD3 R2, P4, R18, UR4, RZ ;  /* 0x0000000412027c10 */ /* 0x000fe2000ff9e0ff */
[----:B------:R-:W2:Y:S04]  /*3ff0*/  LDL.64 R26, [R1+0x650] ;  /* 0x00065000011a7983 */ /* 0x000ea80000100a00 */
[----:B------:R0:W2:Y:S01]  /*4000*/  @P2 LDG.E.U16 R22, desc[UR10][R6.64] ;  /* 0x0000000a06162981 */ /* 0x0000a2000c1e1500 */
[----:B------:R-:W-:-:S02]  /*4010*/  PRMT R21, RZ, 0x7610, R21 ;  /* 0x00007610ff157816 */ /* 0x000fc40000000015 */
[----:B------:R-:W-:Y:S02]  /*4020*/  IADD3.X R3, R19, UR5, RZ, P4, !PT ;  /* 0x0000000513037c10 */ /* 0x000fe4000a7fe4ff */
[----:B------:R-:W-:Y:S01]  /*4030*/  PRMT R20, RZ, 0x7610, R20 ;  /* 0x00007610ff147816 */ /* 0x000fe20000000014 */
[----:B------:R-:W2:Y:S04]  /*4040*/  LDL.64 R18, [R1+0x648] ;  /* 0x0006480001127983 */ /* 0x000ea80000100a00 */
[----:B------:R3:W2:Y:S01]  /*4050*/  @P2 LDG.E.U16 R21, desc[UR10][R2.64] ;  /* 0x0000000a02152981 */ /* 0x0006a2000c1e1500 */
[----:B0-----:R-:W-:Y:S02]  /*4060*/  PRMT R6, RZ, 0x7610, R6 ;  /* 0x00007610ff067816 */ /* 0x001fe40000000006 */
[----:B---3--:R-:W-:-:S02]  /*4070*/  IADD3 R2, P3, R24, UR4, RZ ;  /* 0x0000000418027c10 */ /* 0x008fc4000ff7e0ff */
[----:B----4-:R-:W-:-:S04]  /*4080*/  IADD3 R4, P1, R10, UR4, RZ ;  /* 0x000000040a047c10 */ /* 0x010fc8000ff3e0ff */
[----:B------:R-:W-:Y:S02]  /*4090*/  IADD3.X R5, R11, UR5, RZ, P1, !PT ;  /* 0x000000050b057c10 */ /* 0x000fe40008ffe4ff */
[----:B------:R-:W-:-:S03]  /*40a0*/  IADD3.X R3, R25, UR5, RZ, P3, !PT ;  /* 0x0000000519037c10 */ /* 0x000fc60009ffe4ff */
[----:B------:R0:W3:Y:S04]  /*40b0*/  @P2 LDG.E.U16 R20, desc[UR10][R4.64] ;  /* 0x0000000a04142981 */ /* 0x0000e8000c1e1500 */
[----:B------:R1:W4:Y:S04]  /*40c0*/  @P2 LDG.E.U16 R6, desc[UR10][R2.64] ;  /* 0x0000000a02062981 */ /* 0x000328000c1e1500 */
[----:B--2---:R-:W-:Y:S04]  /*40d0*/  STL [R1+0x488], R22 ;  /* 0x0004881601007387 */ /* 0x004fe80000100800 */
[----:B------:R2:W-:Y:S04]  /*40e0*/  STL [R1+0x484], R23 ;  /* 0x0004841701007387 */ /* 0x0005e80000100800 */
[----:B--2---:R-:W2:Y:S04]  /*40f0*/  LDL.64 R22, [R1+0x640] ;  /* 0x0006400001167983 */ /* 0x004ea80000100a00 */
[----:B------:R-:W2:Y:S01]  /*4100*/  LDL.LU.64 R10, [R1+0xab8] ;  /* 0x000ab800010a7983 */ /* 0x000ea20000300a00 */
[----:B------:R-:W-:-:S02]  /*4110*/  ISETP.GT.AND P1, PT, R0, 0xb, PT ;  /* 0x0000000b0000780c */ /* 0x000fc40003f24270 */
[----:B------:R-:W-:Y:S02]  /*4120*/  PRMT R7, RZ, 0x7610, R7 ;  /* 0x00007610ff077816 */ /* 0x000fe40000000007 */
[----:B0-----:R-:W-:-:S03]  /*4130*/  IADD3 R4, P3, R26, UR4, RZ ;  /* 0x000000041a047c10 */ /* 0x001fc6000ff7e0ff */
[----:B-1----:R-:W-:Y:S01]  /*4140*/  IMAD.MOV.U32 R3, RZ, RZ, R7 ;  /* 0x000000ffff037224 */ /* 0x002fe200078e0007 */
[----:B------:R-:W-:-:S05]  /*4150*/  IADD3.X R5, R27, UR5, RZ, P3, !PT ;  /* 0x000000051b057c10 */ /* 0x000fca0009ffe4ff */
[----:B------:R-:W2:Y:S04]  /*4160*/  @P1 LDG.E.U16 R3, desc[UR10][R4.64] ;  /* 0x0000000a04031981 */ /* 0x000ea8000c1e1500 */
[----:B---3--:R-:W-:Y:S04]  /*4170*/  STL [R1+0x47c], R20 ;  /* 0x00047c1401007387 */ /* 0x008fe80000100800 */
[----:B------:R0:W-:Y:S04]  /*4180*/  STL [R1+0x480], R21 ;  /* 0x0004801501007387 */ /* 0x0001e80000100800 */
[----:B------:R-:W3:Y:S04]  /*4190*/  LDL.64 R24, [R1+0x670] ;  /* 0x0006700001187983 */ /* 0x000ee80000100a00 */
[----:B0-----:R-:W3:Y:S04]  /*41a0*/  LDL.64 R20, [R1+0x658] ;  /* 0x0006580001147983 */ /* 0x001ee80000100a00 */
[----:B----4-:R0:W-:Y:S04]  /*41b0*/  STL [R1+0x478], R6 ;  /* 0x0004780601007387 */ /* 0x0101e80000100800 */
[----:B------:R-:W4:Y:S01]  /*41c0*/  LDL.64 R26, [R1+0x668] ;  /* 0x00066800011a7983 */ /* 0x000f220000100a00 */
[----:B0-----:R-:W-:-:S03]  /*41d0*/  IADD3 R6, P2, R18, UR4, RZ ;  /* 0x0000000412067c10 */ /* 0x001fc6000ff5e0ff */
[----:B------:R0:W-:Y:S01]  /*41e0*/  STL.S16 [R1+0x470], R7 ;  /* 0x0004700701007387 */ /* 0x0001e20000100600 */
[----:B--2---:R-:W-:Y:S02]  /*41f0*/  PRMT R11, RZ, 0x7610, R11 ;  /* 0x00007610ff0b7816 */ /* 0x004fe4000000000b */
[----:B0-----:R-:W-:Y:S02]  /*4200*/  IADD3.X R7, R19, UR5, RZ, P2, !PT ;  /* 0x0000000513077c10 */ /* 0x001fe400097fe4ff */
[----:B------:R-:W-:Y:S01]  /*4210*/  PRMT R10, RZ, 0x7610, R10 ;  /* 0x00007610ff0a7816 */ /* 0x000fe2000000000a */
[----:B------:R-:W2:Y:S04]  /*4220*/  LDL.LU.64 R18, [R1+0xab0] ;  /* 0x000ab00001127983 */ /* 0x000ea80000300a00 */
[----:B------:R0:W3:Y:S01]  /*4230*/  @P1 LDG.E.U16 R11, desc[UR10][R6.64] ;  /* 0x0000000a060b1981 */ /* 0x0000e2000c1e1500 */
[----:B------:R-:W-:-:S03]  /*4240*/  IADD3 R2, P3, R22, UR4, RZ ;  /* 0x0000000416027c10 */ /* 0x000fc6000ff7e0ff */
[----:B------:R1:W-:Y:S01]  /*4250*/  @P1 STL [R1+0x470], R3 ;  /* 0x0004700301001387 */ /* 0x0003e20000100800 */
[----:B0-----:R-:W-:Y:S01]  /*4260*/  IMAD.MOV.U32 R7, RZ, RZ, R10 ;  /* 0x000000ffff077224 */ /* 0x001fe200078e000a */
[----:B-1----:R-:W-:Y:S02]  /*4270*/  IADD3.X R3, R23, UR5, RZ, P3, !PT ;  /* 0x0000000517037c10 */ /* 0x002fe40009ffe4ff */
[----:B------:R-:W4:Y:S04]  /*4280*/  LDL.LU.64 R22, [R1+0xaa8] ;  /* 0x000aa80001167983 */ /* 0x000f280000300a00 */
[----:B------:R0:W2:Y:S04]  /*4290*/  @P1 LDG.E.U16 R7, desc[UR10][R2.64] ;  /* 0x0000000a02071981 */ /* 0x0000a8000c1e1500 */
[----:B------:R-:W-:Y:S04]  /*42a0*/  STL.S16 [R1+0x46c], R10 ;  /* 0x00046c0a01007387 */ /* 0x000fe80000100600 */
[----:B---3--:R1:W-:Y:S04]  /*42b0*/  STL [R1+0x474], R11 ;  /* 0x0004740b01007387 */ /* 0x0083e80000100800 */
[----:B-1----:R-:W3:Y:S01]  /*42c0*/  LDL.64 R10, [R1+0x660] ;  /* 0x00066000010a7983 */ /* 0x002ee20000100a00 */
[----:B------:R-:W-:Y:S01]  /*42d0*/  ISETP.GT.AND P2, PT, R0, 0xc, PT ;  /* 0x0000000c0000780c */ /* 0x000fe20003f44270 */
[----:B0-----:R-:W-:Y:S01]  /*42e0*/  IMAD.MOV.U32 R2, RZ, RZ, R20 ;  /* 0x000000ffff027224 */ /* 0x001fe200078e0014 */
[----:B------:R-:W-:Y:S01]  /*42f0*/  IADD3 R4, P4, R20, UR4, RZ ;  /* 0x0000000414047c10 */ /* 0x000fe2000ff9e0ff */
[----:B------:R-:W-:Y:S01]  /*4300*/  IMAD.MOV.U32 R3, RZ, RZ, R21 ;  /* 0x000000ffff037224 */ /* 0x000fe200078e0015 */
[----:B------:R-:W-:Y:S01]  /*4310*/  IADD3 R6, P3, R24, UR4, RZ ;  /* 0x0000000418067c10 */ /* 0x000fe2000ff7e0ff */
[----:B------:R-:W3:Y:S01]  /*4320*/  LDL.64 R20, [R1+0x678] ;  /* 0x0006780001147983 */ /* 0x000ee20000100a00 */
[----:B----4-:R-:W-:-:S02]  /*4330*/  PRMT R22, RZ, 0x7610, R22 ;  /* 0x00007610ff167816 */ /* 0x010fc40000000016 */
[----:B------:R-:W-:Y:S01]  /*4340*/  PRMT R23, RZ, 0x7610, R23 ;  /* 0x00007610ff177816 */ /* 0x000fe20000000017 */
[----:B--2---:R0:W-:Y:S01]  /*4350*/  @P1 STL [R1+0x46c], R7 ;  /* 0x00046c0701001387 */ /* 0x0041e20000100800 */
[----:B------:R-:W-:-:S05]  /*4360*/  IADD3.X R5, R3, UR5, RZ, P4, !PT ;  /* 0x0000000503057c10 */ /* 0x000fca000a7fe4ff */
[----:B------:R3:W2:Y:S01]  /*4370*/  @P1 LDG.E.U16 R23, desc[UR10][R4.64] ;  /* 0x0000000a04171981 */ /* 0x0006a2000c1e1500 */
[----:B0-----:R-:W-:-:S03]  /*4380*/  IADD3.X R7, R25, UR5, RZ, P3, !PT ;  /* 0x0000000519077c10 */ /* 0x001fc60009ffe4ff */
[----:B------:R-:W4:Y:S04]  /*4390*/  LDL.64 R24, [R1+0x690] ;  /* 0x0006900001187983 */ /* 0x000f280000100a00 */
[----:B------:R-:W2:Y:S01]  /*43a0*/  @P2 LDG.E.U16 R22, desc[UR10][R6.64] ;  /* 0x0000000a06162981 */ /* 0x000ea2000c1e1500 */
[----:B------:R-:W-:Y:S02]  /*43b0*/  IADD3 R2, P4, R26, UR4, RZ ;  /* 0x000000041a027c10 */ /* 0x000fe4000ff9e0ff */
[----:B------:R-:W-:Y:S02]  /*43c0*/  PRMT R18, RZ, 0x7610, R18 ;  /* 0x00007610ff127816 */ /* 0x000fe40000000012 */
[----:B------:R-:W-:Y:S02]  /*43d0*/  PRMT R19, RZ, 0x7610, R19 ;  /* 0x00007610ff137816 */ /* 0x000fe40000000013 */
[----:B------:R-:W-:-:S02]  /*43e0*/  IADD3.X R3, R27, UR5, RZ, P4, !PT ;  /* 0x000000051b037c10 */ /* 0x000fc4000a7fe4ff */
[----:B------:R-:W2:Y:S04]  /*43f0*/  LDL.64 R26, [R1+0x688] ;  /* 0x00068800011a7983 */ /* 0x000ea80000100a00 */
[----:B------:R0:W2:Y:S01]  /*4400*/  @P2 LDG.E.U16 R19, desc[UR10][R2.64] ;  /* 0x0000000a02132981 */ /* 0x0000a2000c1e1500 */
[----:B---3--:R-:W-:-:S04]  /*4410*/  IADD3 R4, P1, R10, UR4, RZ ;  /* 0x000000040a047c10 */ /* 0x008fc8000ff3e0ff */
[----:B------:R-:W-:-:S05]  /*4420*/  IADD3.X R5, R11, UR5, RZ, P1, !PT ;  /* 0x000000050b057c10 */ /* 0x000fca0008ffe4ff */
[----:B------:R4:W3:Y:S01]  /*4430*/  @P2 LDG.E.U16 R18, desc[UR10][R4.64] ;  /* 0x0000000a04122981 */ /* 0x0008e2000c1e1500 */
[----:B0-----:R-:W-:Y:S02]  /*4440*/  IADD3 R2, P3, R20, UR4, RZ ;  /* 0x0000000414027c10 */ /* 0x001fe4000ff7e0ff */
[----:B------:R-:W-:Y:S02]  /*4450*/  PRMT R6, RZ, 0x7610, R6 ;  /* 0x00007610ff067816 */ /* 0x000fe40000000006 */
[----:B------:R-:W-:Y:S02]  /*4460*/  IADD3.X R3, R21, UR5, RZ, P3, !PT ;  /* 0x0000000515037c10 */ /* 0x000fe40009ffe4ff */
[----:B------:R-:W-:Y:S02]  /*4470*/  ISETP.GT.AND P1, PT, R0, 0xd, PT ;  /* 0x0000000d0000780c */ /* 0x000fe40003f24270 */
[----:B------:R-:W-:Y:S01]  /*4480*/  PRMT R7, RZ, 0x7610, R7 ;  /* 0x00007610ff077816 */ /* 0x000fe20000000007 */
[----:B------:R0:W3:Y:S01]  /*4490*/  @P2 LDG.E.U16 R6, desc[UR10][R2.64] ;  /* 0x0000000a02062981 */ /* 0x0000e2000c1e1500 */
[----:B----4-:R-:W-:-:S03]  /*44a0*/  IADD3 R4, P3, R24, UR4, RZ ;  /* 0x0000000418047c10 */ /* 0x010fc6000ff7e0ff */
[----:B--2---:R-:W-:Y:S04]  /*44b0*/  STL [R1+0x464], R22 ;  /* 0x0004641601007387 */ /* 0x004fe80000100800 */
[----:B------:R1:W-:Y:S01]  /*44c0*/  STL [R1+0x468], R23 ;  /* 0x0004681701007387 */ /* 0x0003e20000100800 */
[----:B0-----:R-:W-:Y:S01]  /*44d0*/  IMAD.MOV.U32 R3, RZ, RZ, R7 ;  /* 0x000000ffff037224 */ /* 0x001fe200078e0007 */
[----:B------:R-:W-:-:S05]  /*44e0*/  IADD3.X R5, R25, UR5, RZ, P3, !PT ;  /* 0x0000000519057c10 */ /* 0x000fca0009ffe4ff */
[----:B------:R-:W2:Y:S04]  /*44f0*/  @P1 LDG.E.U16 R3, desc[UR10][R4.64] ;  /* 0x0000000a04031981 */ /* 0x000ea8000c1e1500 */
[----:B-1----:R-:W4:Y:S04]  /*4500*/  LDL.64 R22, [R1+0x680] ;  /* 0x0006800001167983 */ /* 0x002f280000100a00 */
[----:B------:R-:W2:Y:S04]  /*4510*/  LDL.LU.64 R10, [R1+0xaa0] ;  /* 0x000aa000010a7983 */ /* 0x000ea80000300a00 */
[----:B---3--:R-:W-:Y:S04]  /*4520*/  STL [R1+0x45c], R18 ;  /* 0x00045c1201007387 */ /* 0x008fe80000100800 */
[----:B------:R0:W-:Y:S04]  /*4530*/  STL [R1+0x460], R19 ;  /* 0x0004601301007387 */ /* 0x0001e80000100800 */
[----:B------:R-:W3:Y:S04]  /*4540*/  LDL.64 R20, [R1+0x6b0] ;  /* 0x0006b00001147983 */ /* 0x000ee80000100a00 */
[----:B0-----:R-:W3:Y:S04]  /*4550*/  LDL.64 R18, [R1+0x698] ;  /* 0x0006980001127983 */ /* 0x001ee80000100a00 */
[----:B------:R0:W-:Y:S04]  /*4560*/  STL [R1+0x458], R6 ;  /* 0x0004580601007387 */ /* 0x0001e80000100800 */
[----:B------:R-:W3:Y:S01]  /*4570*/  LDL.64 R24, [R1+0x6a8] ;  /* 0x0006a80001187983 */ /* 0x000ee20000100a00 */
[----:B0-----:R-:W-:-:S03]  /*4580*/  IADD3 R6, P2, R26, UR4, RZ ;  /* 0x000000041a067c10 */ /* 0x001fc6000ff5e0ff */
[----:B------:R0:W-:Y:S01]  /*4590*/  STL.S16 [R1+0x450], R7 ;  /* 0x0004500701007387 */ /* 0x0001e20000100600 */
[----:B----4-:R-:W-:Y:S02]  /*45a0*/  IADD3 R2, P3, R22, UR4, RZ ;  /* 0x0000000416027c10 */ /* 0x010fe4000ff7e0ff */
[----:B--2---:R-:W-:Y:S02]  /*45b0*/  PRMT R11, RZ, 0x7610, R11 ;  /* 0x00007610ff0b7816 */ /* 0x004fe4000000000b */
[----:B------:R-:W-:Y:S02]  /*45c0*/  PRMT R10, RZ, 0x7610, R10 ;  /* 0x00007610ff0a7816 */ /* 0x000fe4000000000a */
[----:B0-----:R-:W-:Y:S02]  /*45d0*/  IADD3.X R7, R27, UR5, RZ, P2, !PT ;  /* 0x000000051b077c10 */ /* 0x001fe400097fe4ff */
[----:B------:R-:W2:Y:S04]  /*45e0*/  LDL.LU.64 R26, [R1+0xa98] ;  /* 0x000a9800011a7983 */ /* 0x000ea80000300a00 */
[----:B------:R0:W4:Y:S04]  /*45f0*/  @P1 LDG.E.U16 R11, desc[UR10][R6.64] ;  /* 0x0000000a060b1981 */ /* 0x000128000c1e1500 */
[----:B------:R1:W-:Y:S01]  /*4600*/  @P1 STL [R1+0x450], R3 ;  /* 0x0004500301001387 */ /* 0x0003e20000100800 */
[----:B0-----:R-:W-:Y:S01]  /*4610*/  IMAD.MOV.U32 R6, RZ, RZ, R10 ;  /* 0x000000ffff067224 */ /* 0x001fe200078e000a */
[----:B------:R-:W-:-:S02]  /*4620*/  PRMT R7, RZ, 0x7610, R7 ;  /* 0x00007610ff077816 */ /* 0x000fc40000000007 */
[----:B-1----:R-:W-:-:S05]  /*4630*/  IADD3.X R3, R23, UR5, RZ, P3, !PT ;  /* 0x0000000517037c10 */ /* 0x002fca0009ffe4ff */
[----:B------:R0:W2:Y:S02]  /*4640*/  @P1 LDG.E.U16 R6, desc[UR10][R2.64] ;  /* 0x0000000a02061981 */ /* 0x0000a4000c1e1500 */
[----:B0-----:R-:W-:Y:S01]  /*4650*/  IMAD.MOV.U32 R3, RZ, RZ, R7 ;  /* 0x000000ffff037224 */ /* 0x001fe200078e0007 */
[----:B---3--:R-:W-:-:S04]  /*4660*/  IADD3 R4, P4, R18, UR4, RZ ;  /* 0x0000000412047c10 */ /* 0x008fc8000ff9e0ff */
[----:B------:R-:W-:-:S05]  /*4670*/  IADD3.X R5, R19, UR5, RZ, P4, !PT ;  /* 0x0000000513057c10 */ /* 0x000fca000a7fe4ff */
[----:B------:R0:W3:Y:S04]  /*4680*/  @P1 LDG.E.U16 R3, desc[UR10][R4.64] ;  /* 0x0000000a04031981 */ /* 0x0000e8000c1e1500 */
[----:B------:R-:W-:Y:S01]  /*4690*/  STL.S16 [R1+0x44c], R10 ;  /* 0x00044c0a01007387 */ /* 0x000fe20000100600 */
[----:B------:R-:W-:Y:S02]  /*46a0*/  ISETP.GT.AND P2, PT, R0, 0xe, PT ;  /* 0x0000000e0000780c */ /* 0x000fe40003f44270 */
[----:B------:R-:W-:Y:S01]  /*46b0*/  IADD3 R2, P4, R24, UR4, RZ ;  /* 0x0000000418027c10 */ /* 0x000fe2000ff9e0ff */
[----:B0-----:R-:W-:Y:S02]  /*46c0*/  IMAD.MOV.U32 R5, RZ, RZ, R25 ;  /* 0x000000ffff057224 */ /* 0x001fe400078e0019 */
[----:B------:R-:W-:Y:S01]  /*46d0*/  IMAD.MOV.U32 R4, RZ, RZ, R24 ;  /* 0x000000ffff047224 */ /* 0x000fe200078e0018 */
[----:B----4-:R0:W-:Y:S04]  /*46e0*/  STL [R1+0x454], R11 ;  /* 0x0004540b01007387 */ /* 0x0101e80000100800 */
[----:B------:R-:W4:Y:S04]  /*46f0*/  LDL.64 R22, [R1+0x6b8] ;  /* 0x0006b80001167983 */ /* 0x000f280000100a00 */
[----:B0-----:R-:W4:Y:S01]  /*4700*/  LDL.64 R10, [R1+0x6a0] ;  /* 0x0006a000010a7983 */ /* 0x001f220000100a00 */
[----:B--2---:R-:W-:-:S03]  /*4710*/  PRMT R26, RZ, 0x7610, R26 ;  /* 0x00007610ff1a7816 */ /* 0x004fc6000000001a */
[----:B------:R0:W-:Y:S04]  /*4720*/  @P1 STL [R1+0x44c], R6 ;  /* 0x00044c0601001387 */ /* 0x0001e80000100800 */
[----:B------:R-:W2:Y:S01]  /*4730*/  LDL.LU.64 R18, [R1+0xa90] ;  /* 0x000a900001127983 */ /* 0x000ea20000300a00 */
[----:B0-----:R-:W-:-:S03]  /*4740*/  IADD3 R6, P3, R20, UR4, RZ ;  /* 0x0000000414067c10 */ /* 0x001fc6000ff7e0ff */
[----:B------:R0:W-:Y:S01]  /*4750*/  STL.S16 [R1+0x448], R7 ;  /* 0x0004480701007387 */ /* 0x0001e20000100600 */
[----:B------:R-:W-:Y:S02]  /*4760*/  PRMT R27, RZ, 0x7610, R27 ;  /* 0x00007610ff1b7816 */ /* 0x000fe4000000001b */
[----:B0-----:R-:W-:Y:S02]  /*4770*/  IADD3.X R7, R21, UR5, RZ, P3, !PT ;  /* 0x0000000515077c10 */ /* 0x001fe40009ffe4ff */
[----:B------:R-:W2:Y:S04]  /*4780*/  LDL.LU.64 R20, [R1+0xa88] ;  /* 0x000a880001147983 */ /* 0x000ea80000300a00 */
[----:B------:R-:W2:Y:S04]  /*4790*/  LDL.64 R24, [R1+0x208] ;  /* 0x0002080001187983 */ /* 0x000ea80000100a00 */
[----:B------:R-:W2:Y:S04]  /*47a0*/  @P2 LDG.E.U16 R27, desc[UR10][R6.64] ;  /* 0x0000000a061b2981 */ /* 0x000ea8000c1e1500 */
[----:B---3--:R0:W-:Y:S02]  /*47b0*/  @P1 STL [R1+0x448], R3 ;  /* 0x0004480301001387 */ /* 0x0081e40000100800 */
[----:B0-----:R-:W-:-:S05]  /*47c0*/  IADD3.X R3, R5, UR5, RZ, P4, !PT ;  /* 0x0000000505037c10 */ /* 0x001fca000a7fe4ff */
[----:B------:R0:W3:Y:S02]  /*47d0*/  @P2 LDG.E.U16 R26, desc[UR10][R2.64] ;  /* 0x0000000a021a2981 */ /* 0x0000e4000c1e1500 */
[----:B0-----:R-:W-:Y:S02]  /*47e0*/  PRMT R3, RZ, 0x7610, R3 ;  /* 0x00007610ff037816 */ /* 0x001fe40000000003 */
[----:B----4-:R-:W-:Y:S02]  /*47f0*/  IADD3 R6, P1, R22, UR4, RZ ;  /* 0x0000000416067c10 */ /* 0x010fe4000ff3e0ff */
[----:B------:R-:W-:Y:S02]  /*4800*/  IADD3 R4, P3, R10, UR4, RZ ;  /* 0x000000040a047c10 */ /* 0x000fe4000ff7e0ff */
[----:B------:R-:W-:Y:S02]  /*4810*/  PRMT R2, RZ, 0x7610, R2 ;  /* 0x00007610ff027816 */ /* 0x000fe40000000002 */
[----:B------:R-:W-:-:S02]  /*4820*/  IADD3.X R5, R11, UR5, RZ, P3, !PT ;  /* 0x000000050b057c10 */ /* 0x000fc40009ffe4ff */
[----:B------:R-:W-:-:S03]  /*4830*/  IADD3.X R7, R23, UR5, RZ, P1, !PT ;  /* 0x0000000517077c10 */ /* 0x000fc60008ffe4ff */
[----:B------:R-:W4:Y:S04]  /*4840*/  @P2 LDG.E.U16 R3, desc[UR10][R4.64] ;  /* 0x0000000a04032981 */ /* 0x000f28000c1e1500 */
[----:B------:R-:W4:Y:S04]  /*4850*/  @P2 LDG.E.U16 R2, desc[UR10][R6.64] ;  /* 0x0000000a06022981 */ /* 0x000f28000c1e1500 */
[----:B---3--:R-:W-:Y:S04]  /*4860*/  STL [R1+0x440], R26 ;  /* 0x0004401a01007387 */ /* 0x008fe80000100800 */
[----:B--2---:R0:W-:Y:S04]  /*4870*/  STL [R1+0x444], R27 ;  /* 0x0004441b01007387 */ /* 0x0041e80000100800 */
[----:B0-----:R-:W2:Y:S04]  /*4880*/  LDL.64 R26, [R1+0x6c0] ;  /* 0x0006c000011a7983 */ /* 0x001ea80000100a00 */
[----:B------:R-:W3:Y:S04]  /*4890*/  LDL.LU.64 R10, [R1+0xa80] ;  /* 0x000a8000010a7983 */ /* 0x000ee80000300a00 */
[----:B------:R-:W2:Y:S01]  /*48a0*/  LDL.64 R4, [R1+0x200] ;  /* 0x0002000001047983 */ /* 0x000ea20000100a00 */
[----:B------:R-:W-:-:S02]  /*48b0*/  ISETP.GT.AND P1, PT, R0, 0xf, PT ;  /* 0x0000000f0000780c */ /* 0x000fc40003f24270 */
[----:B------:R-:W-:Y:S01]  /*48c0*/  IADD3 RZ, P2, R24, UR4, RZ ;  /* 0x0000000418ff7c10 */ /* 0x000fe2000ff5e0ff */
[----:B------:R-:W3:Y:S01]  /*48d0*/  LDL.64 R22, [R1+0x218] ;  /* 0x0002180001167983 */ /* 0x000ee20000100a00 */
[----:B------:R-:W-:-:S03]  /*48e0*/  PRMT R18, RZ, 0x7610, R18 ;  /* 0x00007610ff127816 */ /* 0x000fc60000000012 */
[----:B----4-:R0:W-:Y:S04]  /*48f0*/  STL [R1+0x438], R2 ;  /* 0x0004380201007387 */ /* 0x0101e80000100800 */
[----:B------:R1:W-:Y:S01]  /*4900*/  STL [R1+0x43c], R3 ;  /* 0x00043c0301007387 */ /* 0x0003e20000100800 */
[----:B------:R-:W-:Y:S02]  /*4910*/  PRMT R19, RZ, 0x7610, R19 ;  /* 0x00007610ff137816 */ /* 0x000fe40000000013 */
[C---:B--2---:R-:W-:Y:S01]  /*4920*/  IADD3 RZ, P3, R4.reuse, UR4, RZ ;  /* 0x0000000404ff7c10 */ /* 0x044fe2000ff7e0ff */
[----:B0-----:R-:W-:Y:S02]  /*4930*/  VIADD R2, R4, UR4 ;  /* 0x0000000404027c36 */ /* 0x001fe40008000000 */
[----:B------:R-:W-:Y:S01]  /*4940*/  VIADD R4, R24, UR4 ;  /* 0x0000000418047c36 */ /* 0x000fe20008000000 */
[----:B-1----:R-:W-:-:S02]  /*4950*/  IADD3.X R3, R5, UR5, RZ, P3, !PT ;  /* 0x0000000505037c10 */ /* 0x002fc40009ffe4ff */
[----:B------:R-:W-:Y:S02]  /*4960*/  IADD3.X R5, R25, UR5, RZ, P2, !PT ;  /* 0x0000000519057c10 */ /* 0x000fe400097fe4ff */
[----:B------:R-:W2:Y:S04]  /*4970*/  LDL.LU.64 R24, [R1+0xa78] ;  /* 0x000a780001187983 */ /* 0x000ea80000300a00 */
[----:B------:R-:W4:Y:S01]  /*4980*/  @P1 LDG.E.U16 R18, desc[UR10][R4.64] ;  /* 0x0000000a04121981 */ /* 0x000f22000c1e1500 */
[----:B------:R-:W-:-:S03]  /*4990*/  IADD3 R6, P3, R26, UR4, RZ ;  /* 0x000000041a067c10 */ /* 0x000fc6000ff7e0ff */
[----:B------:R0:W2:Y:S04]  /*49a0*/  @P1 LDG.E.U16 R19, desc[UR10][R2.64] ;  /* 0x0000000a02131981 */ /* 0x0000a8000c1e1500 */
[----:B------:R-:W2:Y:S01]  /*49b0*/  LDL.64 R4, [R1+0x210] ;  /* 0x0002100001047983 */ /* 0x000ea20000100a00 */
[----:B------:R-:W-:-:S03]  /*49c0*/  IADD3.X R7, R27, UR5, RZ, P3, !PT ;  /* 0x000000051b077c10 */ /* 0x000fc60009ffe4ff */
[----:B------:R-:W2:Y:S01]  /*49d0*/  LDL.64 R26, [R1+0x220] ;  /* 0x00022000011a7983 */ /* 0x000ea20000100a00 */
[----:B------:R-:W-:Y:S02]  /*49e0*/  PRMT R20, RZ, 0x7610, R20 ;  /* 0x00007610ff147816 */ /* 0x000fe40000000014 */
[----:B------:R-:W-:Y:S02]  /*49f0*/  PRMT R21, RZ, 0x7610, R21 ;  /* 0x00007610ff157816 */ /* 0x000fe40000000015 */
[----:B---3--:R-:W-:Y:S02]  /*4a00*/  IADD3 RZ, P3, R22, UR4, RZ ;  /* 0x0000000416ff7c10 */ /* 0x008fe4000ff7e0ff */
[----:B------:R-:W-:Y:S02]  /*4a10*/  ISETP.GT.AND P2, PT, R0, 0x10, PT ;  /* 0x000000100000780c */ /* 0x000fe40003f44270 */
[----:B------:R-:W3:Y:S04]  /*4a20*/  @P1 LDG.E.U16 R21, desc[UR10][R6.64] ;  /* 0x0000000a06151981 */ /* 0x000ee8000c1e1500 */
[----:B----4-:R-:W-:Y:S01]  /*4a30*/  STL [R1+0x430], R18 ;  /* 0x0004301201007387 */ /* 0x010fe20000100800 */
[C---:B--2---:R-:W-:Y:S01]  /*4a40*/  IADD3 RZ, P4, R4.reuse, UR4, RZ ;  /* 0x0000000404ff7c10 */ /* 0x044fe2000ff9e0ff */
[----:B0-----:R-:W-:-:S03]  /*4a50*/  VIADD R2, R4, UR4 ;  /* 0x0000000404027c36 */ /* 0x001fc60008000000 */
[----:B------:R-:W-:Y:S01]  /*4a60*/  IADD3.X R3, R5, UR5, RZ, P4, !PT ;  /* 0x0000000505037c10 */ /* 0x000fe2000a7fe4ff */
[----:B------:R0:W-:Y:S01]  /*4a70*/  STL [R1+0x434], R19 ;  /* 0x0004341301007387 */ /* 0x0001e20000100800 */
[----:B------:R-:W-:-:S03]  /*4a80*/  VIADD R4, R22, UR4 ;  /* 0x0000000416047c36 */ /* 0x000fc60008000000 */
[----:B------:R1:W2:Y:S01]  /*4a90*/  @P1 LDG.E.U16 R20, desc[UR10][R2.64] ;  /* 0x0000000a02141981 */ /* 0x0002a2000c1e1500 */
[----:B------:R-:W-:Y:S02]  /*4aa0*/  IADD3.X R5, R23, UR5, RZ, P3, !PT ;  /* 0x0000000517057c10 */ /* 0x000fe40009ffe4ff */
[C---:B------:R-:W-:Y:S01]  /*4ab0*/  IADD3 RZ, P3, R26.reuse, UR4, RZ ;  /* 0x000000041aff7c10 */ /* 0x040fe2000ff7e0ff */
[----:B------:R-:W4:Y:S04]  /*4ac0*/  LDL.64 R22, [R1+0x230] ;  /* 0x0002300001167983 */ /* 0x000f280000100a00 */
[----:B0-----:R-:W4:Y:S01]  /*4ad0*/  LDL.64 R18, [R1+0x228] ;  /* 0x0002280001127983 */ /* 0x001f220000100a00 */
[----:B------:R-:W-:Y:S01]  /*4ae0*/  PRMT R24, RZ, 0x7610, R24 ;  /* 0x00007610ff187816 */ /* 0x000fe20000000018 */
[----:B-1----:R-:W-:Y:S01]  /*4af0*/  VIADD R2, R26, UR4 ;  /* 0x000000041a027c36 */ /* 0x002fe20008000000 */
[----:B------:R-:W-:-:S02]  /*4b00*/  PRMT R25, RZ, 0x7610, R25 ;  /* 0x00007610ff197816 */ /* 0x000fc40000000019 */
[----:B------:R-:W-:-:S04]  /*4b10*/  IADD3.X R3, R27, UR5, RZ, P3, !PT ;  /* 0x000000051b037c10 */ /* 0x000fc80009ffe4ff */
[----:B------:R0:W4:Y:S04]  /*4b20*/  @P2 LDG.E.U16 R25, desc[UR10][R4.64] ;  /* 0x0000000a04192981 */ /* 0x000128000c1e1500 */
[----:B------:R1:W4:Y:S01]  /*4b30*/  @P2 LDG.E.U16 R24, desc[UR10][R2.64] ;  /* 0x0000000a02182981 */ /* 0x000322000c1e1500 */
[----:B------:R-:W-:Y:S02]  /*4b40*/  PRMT R10, RZ, 0x7610, R10 ;  /* 0x00007610ff0a7816 */ /* 0x000fe4000000000a */
[----:B------:R-:W-:Y:S01]  /*4b50*/  PRMT R11, RZ, 0x7610, R11 ;  /* 0x00007610ff0b7816 */ /* 0x000fe2000000000b */
[----:B--2---:R-:W-:Y:S04]  /*4b60*/  STL [R1+0x428], R20 ;  /* 0x0004281401007387 */ /* 0x004fe80000100800 */
[----:B---3--:R2:W-:Y:S01]  /*4b70*/  STL [R1+0x42c], R21 ;  /* 0x00042c1501007387 */ /* 0x0085e20000100800 */
[----:B----4-:R-:W-:-:S02]  /*4b80*/  IADD3 RZ, P4, R22, UR4, RZ ;  /* 0x0000000416ff7c10 */ /* 0x010fc4000ff9e0ff */
[C---:B------:R-:W-:Y:S01]  /*4b90*/  IADD3 RZ, P1, R18.reuse, UR4, RZ ;  /* 0x0000000412ff7c10 */ /* 0x040fe2000ff3e0ff */
[----:B0-----:R-:W-:Y:S01]  /*4ba0*/  VIADD R4, R18, UR4 ;  /* 0x0000000412047c36 */ /* 0x001fe20008000000 */
[----:B--2---:R-:W2:Y:S02]  /*4bb0*/  LDL.64 R20, [R1+0x238] ;  /* 0x0002380001147983 */ /* 0x004ea40000100a00 */
[----:B------:R-:W-:Y:S01]  /*4bc0*/  IADD3.X R5, R19, UR5, RZ, P1, !PT ;  /* 0x0000000513057c10 */ /* 0x000fe20008ffe4ff */
[----:B-1----:R-:W-:Y:S01]  /*4bd0*/  VIADD R2, R22, UR4 ;  /* 0x0000000416027c36 */ /* 0x002fe20008000000 */
[----:B------:R-:W3:Y:S01]  /*4be0*/  LDL.LU.64 R26, [R1+0xa70] ;  /* 0x000a7000011a7983 */ /* 0x000ee20000300a00 */
[----:B------:R-:W-:-:S03]  /*4bf0*/  IADD3.X R3, R23, UR5, RZ, P4, !PT ;  /* 0x0000000517037c10 */ /* 0x000fc6000a7fe4ff */
[----:B------:R-:W4:Y:S04]  /*4c00*/  LDL.64 R18, [R1+0x240] ;  /* 0x0002400001127983 */ /* 0x000f280000100a00 */
[----:B------:R-:W-:Y:S04]  /*4c10*/  STL [R1+0x420], R24 ;  /* 0x0004201801007387 */ /* 0x000fe80000100800 */
[----:B------:R-:W3:Y:S04]  /*4c20*/  @P2 LDG.E.U16 R10, desc[UR10][R2.64] ;  /* 0x0000000a020a2981 */ /* 0x000ee8000c1e1500 */
[----:B------:R0:W-:Y:S04]  /*4c30*/  STL [R1+0x424], R25 ;  /* 0x0004241901007387 */ /* 0x0001e80000100800 */
[----:B------:R1:W3:Y:S04]  /*4c40*/  @P2 LDG.E.U16 R11, desc[UR10][R4.64] ;  /* 0x0000000a040b2981 */ /* 0x0002e8000c1e1500 */
[----:B0-----:R-:W3:Y:S01]  /*4c50*/  LDL.64 R24, [R1+0x248] ;  /* 0x0002480001187983 */ /* 0x001ee20000100a00 */
[----:B------:R-:W-:-:S03]  /*4c60*/  ISETP.GT.AND P1, PT, R0, 0x11, PT ;  /* 0x000000110000780c */ /* 0x000fc60003f24270 */
[----:B------:R-:W3:Y:S01]  /*4c70*/  LDL.LU.64 R22, [R1+0xa68] ;  /* 0x000a680001167983 */ /* 0x000ee20000300a00 */
[C---:B--2---:R-:W-:Y:S01]  /*4c80*/  IADD3 RZ, P3, R20.reuse, UR4, RZ ;  /* 0x0000000414ff7c10 */ /* 0x044fe2000ff7e0ff */
[----:B-1----:R-:W-:-:S03]  /*4c90*/  VIADD R4, R20, UR4 ;  /* 0x0000000414047c36 */ /* 0x002fc60008000000 */
[----:B------:R-:W-:Y:S02]  /*4ca0*/  IADD3.X R5, R21, UR5, RZ, P3, !PT ;  /* 0x0000000515057c10 */ /* 0x000fe40009ffe4ff */
[----:B------:R-:W2:Y:S01]  /*4cb0*/  LDL.64 R20, [R1+0x250] ;  /* 0x0002500001147983 */ /* 0x000ea20000100a00 */
[C---:B----4-:R-:W-:Y:S01]  /*4cc0*/  IADD3 RZ, P3, R18.reuse, UR4, RZ ;  /* 0x0000000412ff7c10 */ /* 0x050fe2000ff7e0ff */
[----:B------:R-:W-:Y:S01]  /*4cd0*/  VIADD R2, R18, UR4 ;  /* 0x0000000412027c36 */ /* 0x000fe20008000000 */
[----:B---3--:R-:W-:Y:S02]  /*4ce0*/  PRMT R26, RZ, 0x7610, R26 ;  /* 0x00007610ff1a7816 */ /* 0x008fe4000000001a */
[----:B------:R-:W-:Y:S02]  /*4cf0*/  PRMT R27, RZ, 0x7610, R27 ;  /* 0x00007610ff1b7816 */ /* 0x000fe4000000001b */
[----:B------:R-:W-:Y:S01]  /*4d00*/  IADD3.X R3, R19, UR5, RZ, P3, !PT ;  /* 0x0000000513037c10 */ /* 0x000fe20009ffe4ff */
[----:B------:R-:W-:Y:S04]  /*4d10*/  STL [R1+0x414], R10 ;  /* 0x0004140a01007387 */ /* 0x000fe80000100800 */
[----:B------:R-:W3:Y:S04]  /*4d20*/  @P1 LDG.E.U16 R26, desc[UR10][R2.64] ;  /* 0x0000000a021a1981 */ /* 0x000ee8000c1e1500 */
[----:B------:R0:W-:Y:S04]  /*4d30*/  STL [R1+0x41c], R11 ;  /* 0x00041c0b01007387 */ /* 0x0001e80000100800 */
[----:B------:R1:W4:Y:S01]  /*4d40*/  @P1 LDG.E.U16 R27, desc[UR10][R4.64] ;  /* 0x0000000a041b1981 */ /* 0x000322000c1e1500 */
[----:B------:R-:W-:-:S03]  /*4d50*/  IADD3 RZ, P2, R24, UR4, RZ ;  /* 0x0000000418ff7c10 */ /* 0x000fc6000ff5e0ff */
[----:B0-----:R-:W4:Y:S04]  /*4d60*/  LDL.64 R10, [R1+0x258] ;  /* 0x00025800010a7983 */ /* 0x001f280000100a00 */
[----:B------:R-:W4:Y:S01]  /*4d70*/  LDL.LU.64 R18, [R1+0xa60] ;  /* 0x000a600001127983 */ /* 0x000f220000300a00 */
[----:B-1----:R-:W-:Y:S01]  /*4d80*/  VIADD R4, R24, UR4 ;  /* 0x0000000418047c36 */ /* 0x002fe20008000000 */
[----:B------:R-:W-:Y:S02]  /*4d90*/  IADD3.X R5, R25, UR5, RZ, P2, !PT ;  /* 0x0000000519057c10 */ /* 0x000fe400097fe4ff */
[----:B------:R-:W4:Y:S01]  /*4da0*/  LDL.64 R24, [R1+0x260] ;  /* 0x0002600001187983 */ /* 0x000f220000100a00 */
[----:B------:R-:W-:Y:S02]  /*4db0*/  PRMT R22, RZ, 0x7610, R22 ;  /* 0x00007610ff167816 */ /* 0x000fe40000000016 */
[----:B------:R-:W-:-:S02]  /*4dc0*/  PRMT R23, RZ, 0x7610, R23 ;  /* 0x00007610ff177816 */ /* 0x000fc40000000017 */
[----:B------:R-:W-:-:S04]  /*4dd0*/  ISETP.GT.AND P2, PT, R0, 0x12, PT ;  /* 0x000000120000780c */ /* 0x000fc80003f44270 */
[----:B------:R0:W4:Y:S01]  /*4de0*/  @P1 LDG.E.U16 R23, desc[UR10][R4.64] ;  /* 0x0000000a04171981 */ /* 0x000122000c1e1500 */
[C---:B--2---:R-:W-:Y:S01]  /*4df0*/  IADD3 RZ, P4, R20.reuse, UR4, RZ ;  /* 0x0000000414ff7c10 */ /* 0x044fe2000ff9e0ff */
[----:B------:R-:W-:-:S03]  /*4e00*/  VIADD R2, R20, UR4 ;  /* 0x0000000414027c36 */ /* 0x000fc60008000000 */
[----:B------:R-:W-:-:S05]  /*4e10*/  IADD3.X R3, R21, UR5, RZ, P4, !PT ;  /* 0x0000000515037c10 */ /* 0x000fca000a7fe4ff */
[----:B------:R1:W2:Y:S04]  /*4e20*/  @P1 LDG.E.U16 R22, desc[UR10][R2.64] ;  /* 0x0000000a02161981 */ /* 0x0002a8000c1e1500 */
[----:B---3--:R-:W-:Y:S04]  /*4e30*/  STL [R1+0x410], R26 ;  /* 0x0004101a01007387 */ /* 0x008fe80000100800 */
[----:B----4-:R3:W-:Y:S01]  /*4e40*/  STL [R1+0x418], R27 ;  /* 0x0004181b01007387 */ /* 0x0107e20000100800 */
[C---:B------:R-:W-:Y:S01]  /*4e50*/  IADD3 RZ, P3, R10.reuse, UR4, RZ ;  /* 0x000000040aff7c10 */ /* 0x040fe2000ff7e0ff */
[----:B0-----:R-:W-:-:S02]  /*4e60*/  VIADD R4, R10, UR4 ;  /* 0x000000040a047c36 */ /* 0x001fc40008000000 */
[----:B---3--:R-:W3:Y:S01]  /*4e70*/  LDL.64 R26, [R1+0x268] ;  /* 0x00026800011a7983 */ /* 0x008ee20000100a00 */
[----:B------:R-:W-:-:S03]  /*4e80*/  IADD3.X R5, R11, UR5, RZ, P3, !PT ;  /* 0x000000050b057c10 */ /* 0x000fc60009ffe4ff */
[----:B------:R-:W4:Y:S01]  /*4e90*/  LDL.LU.64 R20, [R1+0xa58] ;  /* 0x000a580001147983 */ /* 0x000f220000300a00 */
[----:B------:R-:W-:-:S03]  /*4ea0*/  IADD3 RZ, P3, R24, UR4, RZ ;  /* 0x0000000418ff7c10 */ /* 0x000fc6000ff7e0ff */
[----:B------:R-:W4:Y:S01]  /*4eb0*/  LDL.64 R10, [R1+0x270] ;  /* 0x00027000010a7983 */ /* 0x000f220000100a00 */
[----:B------:R-:W-:Y:S01]  /*4ec0*/  PRMT R18, RZ, 0x7610, R18 ;  /* 0x00007610ff127816 */ /* 0x000fe20000000012 */
[----:B-1----:R-:W-:Y:S01]  /*4ed0*/  VIADD R2, R24, UR4 ;  /* 0x0000000418027c36 */ /* 0x002fe20008000000 */
[----:B------:R-:W-:Y:S02]  /*4ee0*/  PRMT R19, RZ, 0x7610, R19 ;  /* 0x00007610ff137816 */ /* 0x000fe40000000013 */
[----:B------:R-:W-:-:S04]  /*4ef0*/  IADD3.X R3, R25, UR5, RZ, P3, !PT ;  /* 0x0000000519037c10 */ /* 0x000fc80009ffe4ff */
[----:B------:R0:W4:Y:S04]  /*4f00*/  @P2 LDG.E.U16 R19, desc[UR10][R4.64] ;  /* 0x0000000a04132981 */ /* 0x000128000c1e1500 */
[----:B------:R1:W4:Y:S04]  /*4f10*/  @P2 LDG.E.U16 R18, desc[UR10][R2.64] ;  /* 0x0000000a02122981 */ /* 0x000328000c1e1500 */
[----:B--2---:R-:W-:Y:S04]  /*4f20*/  STL [R1+0x404], R22 ;  /* 0x0004041601007387 */ /* 0x004fe80000100800 */
[----:B------:R2:W-:Y:S04]  /*4f30*/  STL [R1+0x40c], R23 ;  /* 0x00040c1701007387 */ /* 0x0005e80000100800 */
[----:B--2---:R-:W2:Y:S04]  /*4f40*/  LDL.64 R22, [R1+0x278] ;  /* 0x0002780001167983 */ /* 0x004ea80000100a00 */
[----:B------:R-:W2:Y:S01]  /*4f50*/  LDL.LU.64 R24, [R1+0xa50] ;  /* 0x000a500001187983 */ /* 0x000ea20000300a00 */
[C---:B---3--:R-:W-:Y:S01]  /*4f60*/  IADD3 RZ, P1, R26.reuse, UR4, RZ ;  /* 0x000000041aff7c10 */ /* 0x048fe2000ff3e0ff */
[----:B0-----:R-:W-:-:S03]  /*4f70*/  VIADD R4, R26, UR4 ;  /* 0x000000041a047c36 */ /* 0x001fc60008000000 */
[----:B------:R-:W-:Y:S02]  /*4f80*/  IADD3.X R5, R27, UR5, RZ, P1, !PT ;  /* 0x000000051b057c10 */ /* 0x000fe40008ffe4ff */
[----:B------:R-:W3:Y:S01]  /*4f90*/  LDL.64 R26, [R1+0x280] ;  /* 0x00028000011a7983 */ /* 0x000ee20000100a00 */
[C---:B----4-:R-:W-:Y:S01]  /*4fa0*/  IADD3 RZ, P4, R10.reuse, UR4, RZ ;  /* 0x000000040aff7c10 */ /* 0x050fe2000ff9e0ff */
[----:B-1----:R-:W-:Y:S01]  /*4fb0*/  VIADD R2, R10, UR4 ;  /* 0x000000040a027c36 */ /* 0x002fe20008000000 */
[----:B------:R-:W-:Y:S02]  /*4fc0*/  PRMT R20, RZ, 0x7610, R20 ;  /* 0x00007610ff147816 */ /* 0x000fe40000000014 */
[----:B------:R-:W-:Y:S02]  /*4fd0*/  PRMT R21, RZ, 0x7610, R21 ;  /* 0x00007610ff157816 */ /* 0x000fe40000000015 */
[----:B------:R-:W-:-:S04]  /*4fe0*/  IADD3.X R3, R11, UR5, RZ, P4, !PT ;  /* 0x000000050b037c10 */ /* 0x000fc8000a7fe4ff */
[----:B------:R0:W4:Y:S04]  /*4ff0*/  @P2 LDG.E.U16 R21, desc[UR10][R4.64] ;  /* 0x0000000a04152981 */ /* 0x000128000c1e1500 */
[----:B------:R-:W-:Y:S04]  /*5000*/  STL [R1+0x400], R18 ;  /* 0x0004001201007387 */ /* 0x000fe80000100800 */
[----:B------:R1:W4:Y:S04]  /*5010*/  @P2 LDG.E.U16 R20, desc[UR10][R2.64] ;  /* 0x0000000a02142981 */ /* 0x000328000c1e1500 */
[----:B------:R0:W-:Y:S04]  /*5020*/  STL [R1+0x408], R19 ;  /* 0x0004081301007387 */ /* 0x0001e80000100800 */
[----:B0-----:R-:W4:Y:S01]  /*5030*/  LDL.64 R18, [R1+0x288] ;  /* 0x0002880001127983 */ /* 0x001f220000100a00 */
[----:B------:R-:W-:-:S03]  /*5040*/  ISETP.GT.AND P1, PT, R0, 0x13, PT ;  /* 0x000000130000780c */ /* 0x000fc60003f24270 */
[----:B------:R-:W4:Y:S01]  /*5050*/  LDL.LU.64 R10, [R1+0xa48] ;  /* 0x000a4800010a7983 */ /* 0x000f220000300a00 */
[C---:B--2---:R-:W-:Y:S01]  /*5060*/  IADD3 RZ, P3, R22.reuse, UR4, RZ ;  /* 0x0000000416ff7c10 */ /* 0x044fe2000ff7e0ff */
[----:B------:R-:W-:-:S03]  /*5070*/  VIADD R4, R22, UR4 ;  /* 0x0000000416047c36 */ /* 0x000fc60008000000 */
[----:B------:R-:W-:Y:S02]  /*5080*/  IADD3.X R5, R23, UR5, RZ, P3, !PT ;  /* 0x0000000517057c10 */ /* 0x000fe40009ffe4ff */
[----:B------:R-:W2:Y:S01]  /*5090*/  LDL.64 R22, [R1+0x290] ;  /* 0x0002900001167983 */ /* 0x000ea20000100a00 */
[----:B------:R-:W-:Y:S02]  /*50a0*/  PRMT R24, RZ, 0x7610, R24 ;  /* 0x00007610ff187816 */ /* 0x000fe40000000018 */
[----:B------:R-:W-:Y:S02]  /*50b0*/  PRMT R25, RZ, 0x7610, R25 ;  /* 0x00007610ff197816 */ /* 0x000fe40000000019 */
[C---:B---3--:R-:W-:Y:S01]  /*50c0*/  IADD3 RZ, P3, R26.reuse, UR4, RZ ;  /* 0x000000041aff7c10 */ /* 0x048fe2000ff7e0ff */
[----:B-1----:R-:W-:-:S03]  /*50d0*/  VIADD R2, R26, UR4 ;  /* 0x000000041a027c36 */ /* 0x002fc60008000000 */
[----:B------:R0:W3:Y:S01]  /*50e0*/  @P1 LDG.E.U16 R25, desc[UR10][R4.64] ;  /* 0x0000000a04191981 */ /* 0x0000e2000c1e1500 */
[----:B------:R-:W-:-:S05]  /*50f0*/  IADD3.X R3, R27, UR5, RZ, P3, !PT ;  /* 0x000000051b037c10 */ /* 0x000fca0009ffe4ff */
[----:B------:R1:W3:Y:S04]  /*5100*/  @P1 LDG.E.U16 R24, desc[UR10][R2.64] ;  /* 0x0000000a02181981 */ /* 0x0002e8000c1e1500 */
[----:B----4-:R-:W-:Y:S04]  /*5110*/  STL [R1+0x1f4], R20 ;  /* 0x0001f41401007387 */ /* 0x010fe80000100800 */
[----:B------:R4:W-:Y:S04]  /*5120*/  STL [R1+0x3fc], R21 ;  /* 0x0003fc1501007387 */ /* 0x0009e80000100800 */
[----:B----4-:R-:W4:Y:S01]  /*5130*/  LDL.64 R20, [R1+0x298] ;  /* 0x0002980001147983 */ /* 0x010f220000100a00 */
[C---:B------:R-:W-:Y:S01]  /*5140*/  IADD3 RZ, P2, R18.reuse, UR4, RZ ;  /* 0x0000000412ff7c10 */ /* 0x040fe2000ff5e0ff */
[----:B0-----:R-:W-:-:S02]  /*5150*/  VIADD R4, R18, UR4 ;  /* 0x0000000412047c36 */ /* 0x001fc40008000000 */
[----:B------:R-:W4:Y:S01]  /*5160*/  LDL.LU.64 R26, [R1+0xa40] ;  /* 0x000a4000011a7983 */ /* 0x000f220000300a00 */
[----:B------:R-:W-:-:S03]  /*5170*/  IADD3.X R5, R19, UR5, RZ, P2, !PT ;  /* 0x0000000513057c10 */ /* 0x000fc600097fe4ff */
[----:B------:R-:W4:Y:S01]  /*5180*/  LDL.64 R18, [R1+0x2a0] ;  /* 0x0002a00001127983 */ /* 0x000f220000100a00 */
[----:B------:R-:W-:Y:S02]  /*5190*/  PRMT R10, RZ, 0x7610, R10 ;  /* 0x00007610ff0a7816 */ /* 0x000fe4000000000a */
[----:B------:R-:W-:Y:S02]  /*51a0*/  PRMT R11, RZ, 0x7610, R11 ;  /* 0x00007610ff0b7816 */ /* 0x000fe4000000000b */
[----:B------:R-:W-:-:S04]  /*51b0*/  ISETP.GT.AND P2, PT, R0, 0x14, PT ;  /* 0x000000140000780c */ /* 0x000fc80003f44270 */
[----:B------:R0:W4:Y:S01]  /*51c0*/  @P1 LDG.E.U16 R11, desc[UR10][R4.64] ;  /* 0x0000000a040b1981 */ /* 0x000122000c1e1500 */
[C---:B--2---:R-:W-:Y:S01]  /*51d0*/  IADD3 RZ, P4, R22.reuse, UR4, RZ ;  /* 0x0000000416ff7c10 */ /* 0x044fe2000ff9e0ff */
[----:B-1----:R-:W-:-:S03]  /*51e0*/  VIADD R2, R22, UR4 ;  /* 0x0000000416027c36 */ /* 0x002fc60008000000 */
[----:B------:R-:W-:-:S05]  /*51f0*/  IADD3.X R3, R23, UR5, RZ, P4, !PT ;  /* 0x0000000517037c10 */ /* 0x000fca000a7fe4ff */
[----:B------:R1:W2:Y:S04]  /*5200*/  @P1 LDG.E.U16 R10, desc[UR10][R2.64] ;  /* 0x0000000a020a1981 */ /* 0x0002a8000c1e1500 */
[----:B---3--:R-:W-:Y:S04]  /*5210*/  STL [R1+0x9c], R24 ;  /* 0x00009c1801007387 */ /* 0x008fe80000100800 */
[----:B------:R3:W-:Y:S04]  /*5220*/  STL [R1+0x3f8], R25 ;  /* 0x0003f81901007387 */ /* 0x0007e80000100800 */
[----:B---3--:R-:W3:Y:S04]  /*5230*/  LDL.64 R24, [R1+0x2a8] ;  /* 0x0002a80001187983 */ /* 0x008ee80000100a00 */
[----:B------:R-:W3:Y:S01]  /*5240*/  LDL.LU.64 R22, [R1+0xa38] ;  /* 0x000a380001167983 */ /* 0x000ee20000300a00 */
[C---:B----4-:R-:W-:Y:S01]  /*5250*/  IADD3 RZ, P3, R20.reuse, UR4, RZ ;  /* 0x0000000414ff7c10 */ /* 0x050fe2000ff7e0ff */
[----:B0-----:R-:W-:-:S03]  /*5260*/  VIADD R4, R20, UR4 ;  /* 0x0000000414047c36 */ /* 0x001fc60008000000 */
[----:B------:R-:W-:Y:S02]  /*5270*/  IADD3.X R5, R21, UR5, RZ, P3, !PT ;  /* 0x0000000515057c10 */ /* 0x000fe40009ffe4ff */
[----:B------:R-:W4:Y:S01]  /*5280*/  LDL.64 R20, [R1+0x2b0] ;  /* 0x0002b00001147983 */ /* 0x000f220000100a00 */
[C---:B------:R-:W-:Y:S01]  /*5290*/  IADD3 RZ, P3, R18.reuse, UR4, RZ ;  /* 0x0000000412ff7c10 */ /* 0x040fe2000ff7e0ff */
[----:B-1----:R-:W-:Y:S01]  /*52a0*/  VIADD R2, R18, UR4 ;  /* 0x0000000412027c36 */ /* 0x002fe20008000000 */
[----:B------:R-:W-:Y:S02]  /*52b0*/  PRMT R26, RZ, 0x7610, R26 ;  /* 0x00007610ff1a7816 */ /* 0x000fe4000000001a */
        /* <DEDUP_REMOVED lines=12> */
[----:B------:R-:W-:Y:S02]  /*5380*/  PRMT R22, RZ, 0x7610, R22 ;  /* 0x00007610ff167816 */ /* 0x000fe40000000016 */
[----:B------:R-:W-:-:S06]  /*5390*/  PRMT R23, RZ, 0x7610, R23 ;  /* 0x00007610ff177816 */ /* 0x000fcc0000000017 */
[----:B------:R0:W3:Y:S01]  /*53a0*/  @P2 LDG.E.U16 R23, desc[UR10][R4.64] ;  /* 0x0000000a04172981 */ /* 0x0000e2000c1e1500 */
[C---:B----4-:R-:W-:Y:S01]  /*53b0*/  IADD3 RZ, P4, R20.reuse, UR4, RZ ;  /* 0x0000000414ff7c10 */ /* 0x050fe2000ff9e0ff */
[----:B-1----:R-:W-:-:S03]  /*53c0*/  VIADD R2, R20, UR4 ;  /* 0x0000000414027c36 */ /* 0x002fc60008000000 */
[----:B------:R-:W-:-:S05]  /*53d0*/  IADD3.X R3, R21, UR5, RZ, P4, !PT ;  /* 0x0000000515037c10 */ /* 0x000fca000a7fe4ff */
[----:B------:R1:W4:Y:S04]  /*53e0*/  @P2 LDG.E.U16 R22, desc[UR10][R2.64] ;  /* 0x0000000a02162981 */ /* 0x000328000c1e1500 */
[----:B------:R-:W-:Y:S04]  /*53f0*/  STL [R1+0x8c], R26 ;  /* 0x00008c1a01007387 */ /* 0x000fe80000100800 */
[----:B------:R0:W-:Y:S04]  /*5400*/  STL [R1+0x90], R27 ;  /* 0x0000901b01007387 */ /* 0x0001e80000100800 */
[----:B0-----:R-:W4:Y:S01]  /*5410*/  LDL.64 R26, [R1+0x2c8] ;  /* 0x0002c800011a7983 */ /* 0x001f220000100a00 */
[----:B------:R-:W-:-:S03]  /*5420*/  ISETP.GT.AND P1, PT, R0, 0x15, PT ;  /* 0x000000150000780c */ /* 0x000fc60003f24270 */
[----:B------:R-:W4:Y:S01]  /*5430*/  LDL.LU.64 R20, [R1+0xa28] ;  /* 0x000a280001147983 */ /* 0x000f220000300a00 */
[----:B--2---:R-:W-:-:S04]  /*5440*/  IADD3 RZ, P3, R10, UR4, RZ ;  /* 0x000000040aff7c10 */ /* 0x004fc8000ff7e0ff */
[----:B------:R-:W-:Y:S01]  /*5450*/  IADD3.X R5, R11, UR5, RZ, P3, !PT ;  /* 0x000000050b057c10 */ /* 0x000fe20009ffe4ff */
[----:B------:R-:W-:Y:S01]  /*5460*/  VIADD R4, R10, UR4 ;  /* 0x000000040a047c36 */ /* 0x000fe20008000000 */
[----:B------:R-:W-:Y:S01]  /*5470*/  PRMT R18, RZ, 0x7610, R18 ;  /* 0x00007610ff127816 */ /* 0x000fe20000000012 */
[----:B------:R-:W2:Y:S01]  /*5480*/  LDL.64 R10, [R1+0x2d0] ;  /* 0x0002d000010a7983 */ /* 0x000ea20000100a00 */
[----:B------:R-:W-:-:S06]  /*5490*/  PRMT R19, RZ, 0x7610, R19 ;  /* 0x00007610ff137816 */ /* 0x000fcc0000000013 */
[----:B------:R0:W2:Y:S01]  /*54a0*/  @P1 LDG.E.U16 R19, desc[UR10][R4.64] ;  /* 0x0000000a04131981 */ /* 0x0000a2000c1e1500 */
[C---:B---3--:R-:W-:Y:S01]  /*54b0*/  IADD3 RZ, P3, R24.reuse, UR4, RZ ;  /* 0x0000000418ff7c10 */ /* 0x048fe2000ff7e0ff */
[----:B-1----:R-:W-:-:S03]  /*54c0*/  VIADD R2, R24, UR4 ;  /* 0x0000000418027c36 */ /* 0x002fc60008000000 */
[----:B------:R-:W-:-:S05]  /*54d0*/  IADD3.X R3, R25, UR5, RZ, P3, !PT ;  /* 0x0000000519037c10 */ /* 0x000fca0009ffe4ff */
[----:B------:R1:W3:Y:S04]  /*54e0*/  @P1 LDG.E.U16 R18, desc[UR10][R2.64] ;  /* 0x0000000a02121981 */ /* 0x0002e8000c1e1500 */
[----:B----4-:R-:W-:Y:S04]  /*54f0*/  STL [R1+0x84], R22 ;  /* 0x0000841601007387 */ /* 0x010fe80000100800 */
[----:B------:R4:W-:Y:S04]  /*5500*/  STL [R1+0x88], R23 ;  /* 0x0000881701007387 */ /* 0x0009e80000100800 */
[----:B----4-:R-:W4:Y:S04]  /*5510*/  LDL.64 R22, [R1+0x2d8] ;  /* 0x0002d80001167983 */ /* 0x010f280000100a00 */
[----:B------:R-:W4:Y:S01]  /*5520*/  LDL.LU.64 R24, [R1+0xa20] ;  /* 0x000a200001187983 */ /* 0x000f220000300a00 */
[C---:B------:R-:W-:Y:S01]  /*5530*/  IADD3 RZ, P2, R26.reuse, UR4, RZ ;  /* 0x000000041aff7c10 */ /* 0x040fe2000ff5e0ff */
[----:B0-----:R-:W-:-:S03]  /*5540*/  VIADD R4, R26, UR4 ;  /* 0x000000041a047c36 */ /* 0x001fc60008000000 */
[----:B------:R-:W-:Y:S02]  /*5550*/  IADD3.X R5, R27, UR5, RZ, P2, !PT ;  /* 0x000000051b057c10 */ /* 0x000fe400097fe4ff */
[----:B------:R-:W4:Y:S01]  /*5560*/  LDL.64 R26, [R1+0x2e0] ;  /* 0x0002e000011a7983 */ /* 0x000f220000100a00 */
[----:B------:R-:W-:Y:S02]  /*5570*/  PRMT R21, RZ, 0x7610, R21 ;  /* 0x00007610ff157816 */ /* 0x000fe40000000015 */
[----:B------:R-:W-:Y:S02]  /*5580*/  PRMT R20, RZ, 0x7610, R20 ;  /* 0x00007610ff147816 */ /* 0x000fe40000000014 */
[----:B------:R-:W-:Y:S02]  /*5590*/  ISETP.GT.AND P2, PT, R0, 0x16, PT ;  /* 0x000000160000780c */ /* 0x000fe40003f44270 */
        /* <DEDUP_REMOVED lines=13> */
[----:B------:R-:W-:Y:S02]  /*5670*/  PRMT R24, RZ, 0x7610, R24 ;  /* 0x00007610ff187816 */ /* 0x000fe40000000018 */
[----:B------:R-:W-:Y:S02]  /*5680*/  PRMT R25, RZ, 0x7610, R25 ;  /* 0x00007610ff197816 */ /* 0x000fe40000000019 */
[C---:B------:R-:W-:Y:S01]  /*5690*/  IADD3 RZ, P3, R26.reuse, UR4, RZ ;  /* 0x000000041aff7c10 */ /* 0x040fe2000ff7e0ff */
[----:B-1----:R-:W-:-:S03]  /*56a0*/  VIADD R2, R26, UR4 ;  /* 0x000000041a027c36 */ /* 0x002fc60008000000 */
[----:B------:R0:W4:Y:S01]  /*56b0*/  @P2 LDG.E.U16 R25, desc[UR10][R4.64] ;  /* 0x0000000a04192981 */ /* 0x000122000c1e1500 */
[----:B------:R-:W-:-:S05]  /*56c0*/  IADD3.X R3, R27, UR5, RZ, P3, !PT ;  /* 0x000000051b037c10 */ /* 0x000fca0009ffe4ff */
[----:B------:R1:W4:Y:S04]  /*56d0*/  @P2 LDG.E.U16 R24, desc[UR10][R2.64] ;  /* 0x0000000a02182981 */ /* 0x000328000c1e1500 */
[----:B--2---:R-:W-:Y:S04]  /*56e0*/  STL [R1+0x74], R20 ;  /* 0x0000741401007387 */ /* 0x004fe80000100800 */
[----:B------:R2:W-:Y:S04]  /*56f0*/  STL [R1+0x78], R21 ;  /* 0x0000781501007387 */ /* 0x0005e80000100800 */
[----:B--2---:R-:W2:Y:S04]  /*5700*/  LDL.64 R20, [R1+0x2f8] ;  /* 0x0002f80001147983 */ /* 0x004ea80000100a00 */
[----:B------:R-:W2:Y:S01]  /*5710*/  LDL.LU.64 R26, [R1+0xa10] ;  /* 0x000a1000011a7983 */ /* 0x000ea20000300a00 */
[C---:B---3--:R-:W-:Y:S01]  /*5720*/  IADD3 RZ, P1, R18.reuse, UR4, RZ ;  /* 0x0000000412ff7c10 */ /* 0x048fe2000ff3e0ff */
[----:B0-----:R-:W-:Y:S01]  /*5730*/  VIADD R4, R18, UR4 ;  /* 0x0000000412047c36 */ /* 0x001fe20008000000 */
[----:B------:R-:W-:-:S02]  /*5740*/  PRMT R10, RZ, 0x7610, R10 ;  /* 0x00007610ff0a7816 */ /* 0x000fc4000000000a */
[----:B------:R-:W-:Y:S02]  /*5750*/  PRMT R11, RZ, 0x7610, R11 ;  /* 0x00007610ff0b7816 */ /* 0x000fe4000000000b */
[----:B------:R-:W-:Y:S02]  /*5760*/  IADD3.X R5, R19, UR5, RZ, P1, !PT ;  /* 0x0000000513057c10 */ /* 0x000fe40008ffe4ff */
[----:B------:R-:W3:Y:S04]  /*5770*/  LDL.64 R18, [R1+0x300] ;  /* 0x0003000001127983 */ /* 0x000ee80000100a00 */
        /* <DEDUP_REMOVED lines=15> */
[----:B------:R-:W-:-:S04]  /*5870*/  PRMT R26, RZ, 0x7610, R26 ;  /* 0x00007610ff1a7816 */ /* 0x000fc8000000001a */
        /* <DEDUP_REMOVED lines=25> */
[----:B----4-:R-:W-:-:S04]  /*5a10*/  IADD3 RZ, P3, R10, UR4, RZ ;  /* 0x000000040aff7c10 */ /* 0x010fc8000ff7e0ff */
[----:B0-----:R-:W-:Y:S02]  /*5a20*/  IADD3.X R5, R11, UR5, RZ, P3, !PT ;  /* 0x000000050b057c10 */ /* 0x001fe40009ffe4ff */
[----:B------:R-:W-:Y:S01]  /*5a30*/  PRMT R18, RZ, 0x7610, R18 ;  /* 0x00007610ff127816 */ /* 0x000fe20000000012 */
[----:B------:R-:W-:Y:S01]  /*5a40*/  VIADD R4, R10, UR4 ;  /* 0x000000040a047c36 */ /* 0x000fe20008000000 */
[----:B------:R-:W-:Y:S01]  /*5a50*/  PRMT R19, RZ, 0x7610, R19 ;  /* 0x00007610ff137816 */ /* 0x000fe20000000013 */
[----:B------:R-:W4:Y:S01]  /*5a60*/  LDL.64 R10, [R1+0x330] ;  /* 0x00033000010a7983 */ /* 0x000f220000100a00 */
        /* <DEDUP_REMOVED lines=22> */
[----:B0-----:R-:W4:Y:S04]  /*5bd0*/  LDL.64 R18, [R1+0x348] ;  /* 0x0003480001127983 */ /* 0x001f280000100a00 */
[----:B------:R-:W4:Y:S01]  /*5be0*/  LDL.LU.64 R10, [R1+0x9e8] ;  /* 0x0009e800010a7983 */ /* 0x000f220000300a00 */
[----:B------:R-:W-:-:S02]  /*5bf0*/  ISETP.GT.AND P1, PT, R0, 0x19, PT ;  /* 0x000000190000780c */ /* 0x000fc40003f24270 */
[C---:B--2---:R-:W-:Y:S01]  /*5c00*/  IADD3 RZ, P3, R22.reuse, UR4, RZ ;  /* 0x0000000416ff7c10 */ /* 0x044fe2000ff7e0ff */
[----:B------:R-:W-:-:S03]  /*5c10*/  VIADD R4, R22, UR4 ;  /* 0x0000000416047c36 */ /* 0x000fc60008000000 */
[----:B------:R-:W-:Y:S02]  /*5c20*/  IADD3.X R5, R23, UR5, RZ, P3, !PT ;  /* 0x0000000517057c10 */ /* 0x000fe40009ffe4ff */
[----:B------:R-:W-:Y:S01]  /*5c30*/  PRMT R25, RZ, 0x7610, R25 ;  /* 0x00007610ff197816 */ /* 0x000fe20000000019 */
[----:B------:R-:W2:Y:S01]  /*5c40*/  LDL.64 R22, [R1+0x350] ;  /* 0x0003500001167983 */ /* 0x000ea20000100a00 */
        /* <DEDUP_REMOVED lines=8> */
[----:B------:R-:W3:Y:S04]  /*5cd0*/  LDL.64 R26, [R1+0x360] ;  /* 0x00036000011a7983 */ /* 0x000ee80000100a00 */
[----:B----4-:R-:W4:Y:S01]  /*5ce0*/  LDL.64 R20, [R1+0x358] ;  /* 0x0003580001147983 */ /* 0x010f220000100a00 */
[C---:B------:R-:W-:Y:S01]  /*5cf0*/  IADD3 RZ, P2, R18.reuse, UR4, RZ ;  /* 0x0000000412ff7c10 */ /* 0x040fe2000ff5e0ff */
[----:B0-----:R-:W-:Y:S01]  /*5d00*/  VIADD R4, R18, UR4 ;  /* 0x0000000412047c36 */ /* 0x001fe20008000000 */
[----:B------:R-:W-:-:S02]  /*5d10*/  PRMT R10, RZ, 0x7610, R10 ;  /* 0x00007610ff0a7816 */ /* 0x000fc4000000000a */
[----:B------:R-:W-:Y:S02]  /*5d20*/  IADD3.X R5, R19, UR5, RZ, P2, !PT ;  /* 0x0000000513057c10 */ /* 0x000fe400097fe4ff */
[----:B------:R-:W4:Y:S04]  /*5d30*/  LDL.LU.64 R18, [R1+0x9e0] ;  /* 0x0009e00001127983 */ /* 0x000f280000300a00 */
[----:B------:R0:W4:Y:S01]  /*5d40*/  @P1 LDG.E.U16 R10, desc[UR10][R4.64] ;  /* 0x0000000a040a1981 */ /* 0x000122000c1e1500 */
[C---:B--2---:R-:W-:Y:S01]  /*5d50*/  IADD3 RZ, P4, R22.reuse, UR4, RZ ;  /* 0x0000000416ff7c10 */ /* 0x044fe2000ff9e0ff */
[----:B-1----:R-:W-:-:S03]  /*5d60*/  VIADD R2, R22, UR4 ;  /* 0x0000000416027c36 */ /* 0x002fc60008000000 */
[----:B------:R-:W-:Y:S01]  /*5d70*/  IADD3.X R3, R23, UR5, RZ, P4, !PT ;  /* 0x0000000517037c10 */ /* 0x000fe2000a7fe4ff */
[----:B---3--:R-:W-:Y:S04]  /*5d80*/  STL [R1+0x3c], R24 ;  /* 0x00003c1801007387 */ /* 0x008fe80000100800 */
[----:B------:R1:W-:Y:S04]  /*5d90*/  STL [R1+0x44], R25 ;  /* 0x0000441901007387 */ /* 0x0003e80000100800 */
[----:B-1----:R-:W2:Y:S01]  /*5da0*/  LDL.64 R24, [R1+0x368] ;  /* 0x0003680001187983 */ /* 0x002ea20000100a00 */
[C---:B----4-:R-:W-:Y:S01]  /*5db0*/  IADD3 RZ, P3, R20.reuse, UR4, RZ ;  /* 0x0000000414ff7c10 */ /* 0x050fe2000ff7e0ff */
[----:B0-----:R-:W-:-:S03]  /*5dc0*/  VIADD R4, R20, UR4 ;  /* 0x0000000414047c36 */ /* 0x001fc60008000000 */
[----:B------:R-:W-:Y:S01]  /*5dd0*/  IADD3.X R5, R21, UR5, RZ, P3, !PT ;  /* 0x0000000515057c10 */ /* 0x000fe20009ffe4ff */
[----:B------:R0:W-:Y:S04]  /*5de0*/  STL [R1+0x38], R10 ;  /* 0x0000380a01007387 */ /* 0x0001e80000100800 */
[----:B0-----:R-:W3:Y:S04]  /*5df0*/  LDL.LU R10, [R1+0x9d8] ;  /* 0x0009d800010a7983 */ /* 0x001ee80000300800 */
[----:B------:R-:W4:Y:S04]  /*5e00*/  LDL.64 R22, [R1+0x370] ;  /* 0x0003700001167983 */ /* 0x000f280000100a00 */
[----:B------:R-:W3:Y:S01]  /*5e10*/  LDL.LU.64 R20, [R1+0x9d0] ;  /* 0x0009d00001147983 */ /* 0x000ee20000300a00 */
[----:B------:R-:W-:-:S02]  /*5e20*/  ISETP.GT.AND P2, PT, R0, 0x1a, PT ;  /* 0x0000001a0000780c */ /* 0x000fc40003f44270 */
[----:B------:R-:W-:Y:S02]  /*5e30*/  PRMT R15, RZ, 0x7610, R15 ;  /* 0x00007610ff0f7816 */ /* 0x000fe4000000000f */
[----:B------:R-:W-:Y:S02]  /*5e40*/  PRMT R11, RZ, 0x7610, R11 ;  /* 0x00007610ff0b7816 */ /* 0x000fe4000000000b */
[----:B------:R-:W-:-:S04]  /*5e50*/  IADD3 RZ, P3, R26, UR4, RZ ;  /* 0x000000041aff7c10 */ /* 0x000fc8000ff7e0ff */
[----:B------:R-:W4:Y:S04]  /*5e60*/  @P1 LDG.E.U16 R11, desc[UR10][R2.64] ;  /* 0x0000000a020b1981 */ /* 0x000f28000c1e1500 */
[----:B------:R0:W4:Y:S02]  /*5e70*/  @P2 LDG.E.U16 R15, desc[UR10][R4.64] ;  /* 0x0000000a040f2981 */ /* 0x000124000c1e1500 */
[----:B0-----:R-:W-:Y:S02]  /*5e80*/  IMAD.MOV.U32 R5, RZ, RZ, R27 ;  /* 0x000000ffff057224 */ /* 0x001fe400078e001b */
[----:B------:R-:W-:-:S03]  /*5e90*/  IMAD.MOV.U32 R4, RZ, RZ, R26 ;  /* 0x000000ffff047224 */ /* 0x000fc600078e001a */
[----:B------:R-:W-:Y:S01]  /*5ea0*/  IADD3.X R3, R5, UR5, RZ, P3, !PT ;  /* 0x0000000505037c10 */ /* 0x000fe20009ffe4ff */
[----:B------:R-:W-:Y:S01]  /*5eb0*/  VIADD R2, R4, UR4 ;  /* 0x0000000404027c36 */ /* 0x000fe20008000000 */
[C---:B--2---:R-:W-:Y:S01]  /*5ec0*/  IADD3 RZ, P1, R24.reuse, UR4, RZ ;  /* 0x0000000418ff7c10 */ /* 0x044fe2000ff3e0ff */
[----:B------:R-:W-:-:S03]  /*5ed0*/  VIADD R4, R24, UR4 ;  /* 0x0000000418047c36 */ /* 0x000fc60008000000 */
[----:B------:R-:W-:Y:S02]  /*5ee0*/  IADD3.X R5, R25, UR5, RZ, P1, !PT ;  /* 0x0000000519057c10 */ /* 0x000fe40008ffe4ff */
[----:B---3--:R-:W-:Y:S02]  /*5ef0*/  PRMT R20, RZ, 0x7610, R20 ;  /* 0x00007610ff147816 */ /* 0x008fe40000000014 */
[----:B------:R-:W-:-:S04]  /*5f00*/  PRMT R21, RZ, 0x7610, R21 ;  /* 0x00007610ff157816 */ /* 0x000fc80000000015 */
[----:B------:R-:W2:Y:S04]  /*5f10*/  @P2 LDG.E.U16 R20, desc[UR10][R4.64] ;  /* 0x0000000a04142981 */ /* 0x000ea8000c1e1500 */
[----:B------:R0:W3:Y:S04]  /*5f20*/  @P2 LDG.E.U16 R21, desc[UR10][R2.64] ;  /* 0x0000000a02152981 */ /* 0x0000e8000c1e1500 */
[----:B----4-:R1:W-:Y:S01]  /*5f30*/  STL [R1+0x30], R11 ;  /* 0x0000300b01007387 */ /* 0x0103e20000100800 */
[----:B------:R-:W-:-:S03]  /*5f40*/  IADD3 RZ, P3, R22, UR4, RZ ;  /* 0x0000000416ff7c10 */ /* 0x000fc6000ff7e0ff */
[----:B-1----:R-:W4:Y:S04]  /*5f50*/  LDL.LU R11, [R1+0x9c8] ;  /* 0x0009c800010b7983 */ /* 0x002f280000300800 */
[----:B------:R1:W-:Y:S01]  /*5f60*/  STL [R1+0x34], R15 ;  /* 0x0000340f01007387 */ /* 0x0003e20000100800 */
[----:B0-----:R-:W-:-:S03]  /*5f70*/  VIADD R2, R22, UR4 ;  /* 0x0000000416027c36 */ /* 0x001fc60008000000 */
[----:B-1----:R-:W4:Y:S04]  /*5f80*/  LDL.LU R15, [R1+0x9c4] ;  /* 0x0009c400010f7983 */ /* 0x002f280000300800 */
[----:B------:R-:W4:Y:S04]  /*5f90*/  LDL.64 R26, [R1+0x378] ;  /* 0x00037800011a7983 */ /* 0x000f280000100a00 */
[----:B------:R-:W4:Y:S04]  /*5fa0*/  LDL.64 R24, [R1+0x380] ;  /* 0x0003800001187983 */ /* 0x000f280000100a00 */
[----:B--2---:R-:W-:Y:S04]  /*5fb0*/  STL [R1+0x28], R20 ;  /* 0x0000281401007387 */ /* 0x004fe80000100800 */
[----:B---3--:R0:W-:Y:S04]  /*5fc0*/  STL [R1+0x2c], R21 ;  /* 0x00002c1501007387 */ /* 0x0081e80000100800 */
[----:B0-----:R-:W2:Y:S04]  /*5fd0*/  LDL.64 R20, [R1+0x388] ;  /* 0x0003880001147983 */ /* 0x001ea80000100a00 */
[----:B------:R-:W3:Y:S01]  /*5fe0*/  LDL.LU R22, [R1+0x9c0] ;  /* 0x0009c00001167983 */ /* 0x000ee20000300800 */
[----:B------:R-:W-:-:S02]  /*5ff0*/  IADD3.X R3, R23, UR5, RZ, P3, !PT ;  /* 0x0000000517037c10 */ /* 0x000fc40009ffe4ff */
[----:B---3--:R-:W-:-:S06]  /*6000*/  PRMT R22, RZ, 0x7610, R22 ;  /* 0x00007610ff167816 */ /* 0x008fcc0000000016 */
[----:B------:R0:W3:Y:S01]  /*6010*/  @P2 LDG.E.U16 R22, desc[UR10][R2.64] ;  /* 0x0000000a02162981 */ /* 0x0000e2000c1e1500 */
[C---:B----4-:R-:W-:Y:S01]  /*6020*/  IADD3 RZ, P3, R26.reuse, UR4, RZ ;  /* 0x000000041aff7c10 */ /* 0x050fe2000ff7e0ff */
[----:B0-----:R-:W-:-:S03]  /*6030*/  VIADD R2, R26, UR4 ;  /* 0x000000041a027c36 */ /* 0x001fc60008000000 */
[----:B------:R-:W-:Y:S01]  /*6040*/  IADD3.X R3, R27, UR5, RZ, P3, !PT ;  /* 0x000000051b037c10 */ /* 0x000fe20009ffe4ff */
[----:B---3--:R0:W-:Y:S04]  /*6050*/  STL [R1+0x24], R22 ;  /* 0x0000241601007387 */ /* 0x0081e80000100800 */
[----:B0-----:R-:W3:Y:S04]  /*6060*/  LDL.64 R22, [R1+0x390] ;  /* 0x0003900001167983 */ /* 0x001ee80000100a00 */
[----:B------:R-:W4:Y:S01]  /*6070*/  LDL.LU.64 R26, [R1+0x9b8] ;  /* 0x0009b800011a7983 */ /* 0x000f220000300a00 */
[----:B------:R-:W-:-:S02]  /*6080*/  ISETP.GT.AND P1, PT, R0, 0x1b, PT ;  /* 0x0000001b0000780c */ /* 0x000fc40003f24270 */
[----:B------:R-:W-:Y:S02]  /*6090*/  IADD3 RZ, P2, R24, UR4, RZ ;  /* 0x0000000418ff7c10 */ /* 0x000fe4000ff5e0ff */
[----:B------:R-:W-:Y:S02]  /*60a0*/  PRMT R11, RZ, 0x7610, R11 ;  /* 0x00007610ff0b7816 */ /* 0x000fe4000000000b */
[----:B----4-:R-:W-:-:S07]  /*60b0*/  PRMT R26, RZ, 0x7610, R26 ;  /* 0x00007610ff1a7816 */ /* 0x010fce000000001a */
[----:B------:R0:W4:Y:S02]  /*60c0*/  @P1 LDG.E.U16 R26, desc[UR10][R2.64] ;  /* 0x0000000a021a1981 */ /* 0x000124000c1e1500 */
[----:B0-----:R-:W-:Y:S01]  /*60d0*/  VIADD R2, R24, UR4 ;  /* 0x0000000418027c36 */ /* 0x001fe20008000000 */
[----:B------:R-:W-:-:S05]  /*60e0*/  IADD3.X R3, R25, UR5, RZ, P2, !PT ;  /* 0x0000000519037c10 */ /* 0x000fca00097fe4ff */
[----:B------:R0:W4:Y:S01]  /*60f0*/  @P1 LDG.E.U16 R11, desc[UR10][R2.64] ;  /* 0x0000000a020b1981 */ /* 0x000122000c1e1500 */
[C---:B--2---:R-:W-:Y:S02]  /*6100*/  IADD3 RZ, P2, R20.reuse, UR4, RZ ;  /* 0x0000000414ff7c10 */ /* 0x044fe4000ff5e0ff */
[----:B------:R-:W-:Y:S02]  /*6110*/  PRMT R15, RZ, 0x7610, R15 ;  /* 0x00007610ff0f7816 */ /* 0x000fe4000000000f */
[----:B------:R-:W-:Y:S01]  /*6120*/  PRMT R14, RZ, 0x7610, R14 ;  /* 0x00007610ff0e7816 */ /* 0x000fe2000000000e */
[----:B0-----:R-:W-:Y:S01]  /*6130*/  VIADD R2, R20, UR4 ;  /* 0x0000000414027c36 */ /* 0x001fe20008000000 */
[----:B------:R-:W-:Y:S02]  /*6140*/  IADD3.X R3, R21, UR5, RZ, P2, !PT ;  /* 0x0000000515037c10 */ /* 0x000fe400097fe4ff */
[----:B---3--:R-:W-:-:S03]  /*6150*/  IADD3 RZ, P2, R22, UR4, RZ ;  /* 0x0000000416ff7c10 */ /* 0x008fc6000ff5e0ff */
[----:B------:R0:W2:Y:S02]  /*6160*/  @P1 LDG.E.U16 R15, desc[UR10][R2.64] ;  /* 0x0000000a020f1981 */ /* 0x0000a4000c1e1500 */
[----:B0-----:R-:W-:Y:S01]  /*6170*/  VIADD R2, R22, UR4 ;  /* 0x0000000416027c36 */ /* 0x001fe20008000000 */
[----:B------:R-:W-:-:S05]  /*6180*/  IADD3.X R3, R23, UR5, RZ, P2, !PT ;  /* 0x0000000517037c10 */ /* 0x000fca00097fe4ff */
[----:B------:R-:W3:Y:S04]  /*6190*/  @P1 LDG.E.U16 R14, desc[UR10][R2.64] ;  /* 0x0000000a020e1981 */ /* 0x000ee8000c1e1500 */
[----:B----4-:R0:W-:Y:S04]  /*61a0*/  STL [R1+0x20], R26 ;  /* 0x0000201a01007387 */ /* 0x0101e80000100800 */
[----:B0-----:R-:W4:Y:S04]  /*61b0*/  LDL.LU R26, [R1+0x9b4] ;  /* 0x0009b400011a7983 */ /* 0x001f280000300800 */
[----:B------:R-:W4:Y:S04]  /*61c0*/  LDL.64 R24, [R1+0x398] ;  /* 0x0003980001187983 */ /* 0x000f280000100a00 */
[----:B------:R0:W-:Y:S04]  /*61d0*/  STL [R1+0x1c], R11 ;  /* 0x00001c0b01007387 */ /* 0x0001e80000100800 */
[----:B0-----:R-:W4:Y:S04]  /*61e0*/  LDL.LU R11, [R1+0x9b0] ;  /* 0x0009b000010b7983 */ /* 0x001f280000300800 */
[----:B------:R-:W4:Y:S04]  /*61f0*/  LDL.64 R20, [R1+0x3a0] ;  /* 0x0003a00001147983 */ /* 0x000f280000100a00 */
[----:B------:R-:W4:Y:S01]  /*6200*/  LDL.64 R22, [R1+0x3a8] ;  /* 0x0003a80001167983 */ /* 0x000f220000100a00 */
[----:B------:R-:W-:-:S02]  /*6210*/  ISETP.GT.AND P2, PT, R0, 0x1c, PT ;  /* 0x0000001c0000780c */ /* 0x000fc40003f44270 */
[----:B------:R-:W-:Y:S02]  /*6220*/  PRMT R5, RZ, 0x7610, R5 ;  /* 0x00007610ff057816 */ /* 0x000fe40000000005 */
[----:B------:R-:W-:Y:S02]  /*6230*/  PRMT R4, RZ, 0x7610, R4 ;  /* 0x00007610ff047816 */ /* 0x000fe40000000004 */
[----:B------:R-:W-:Y:S01]  /*6240*/  PRMT R10, RZ, 0x7610, R10 ;  /* 0x00007610ff0a7816 */ /* 0x000fe2000000000a */
[----:B---3--:R-:W-:Y:S04]  /*6250*/  STL [R1+0x14], R14 ;  /* 0x0000140e01007387 */ /* 0x008fe80000100800 */
[----:B--2---:R0:W-:Y:S04]  /*6260*/  STL [R1+0x18], R15 ;  /* 0x0000180f01007387 */ /* 0x0041e80000100800 */
[----:B0-----:R-:W2:Y:S01]  /*6270*/  LDL.64 R14, [R1+0x3b0] ;  /* 0x0003b000010e7983 */ /* 0x001ea20000100a00 */
[C---:B----4-:R-:W-:Y:S01]  /*6280*/  IADD3 RZ, P1, R24.reuse, UR4, RZ ;  /* 0x0000000418ff7c10 */ /* 0x050fe2000ff3e0ff */
[----:B------:R-:W-:-:S03]  /*6290*/  VIADD R2, R24, UR4 ;  /* 0x0000000418027c36 */ /* 0x000fc60008000000 */
[----:B------:R-:W-:Y:S02]  /*62a0*/  IADD3.X R3, R25, UR5, RZ, P1, !PT ;  /* 0x0000000519037c10 */ /* 0x000fe40008ffe4ff */
[----:B------:R-:W3:Y:S04]  /*62b0*/  LDL.LU.64 R24, [R1+0x9a8] ;  /* 0x0009a80001187983 */ /* 0x000ee80000300a00 */
[----:B------:R0:W4:Y:S01]  /*62c0*/  @P2 LDG.E.U16 R5, desc[UR10][R2.64] ;  /* 0x0000000a02052981 */ /* 0x000122000c1e1500 */
[C---:B------:R-:W-:Y:S01]  /*62d0*/  IADD3 RZ, P1, R20.reuse, UR4, RZ ;  /* 0x0000000414ff7c10 */ /* 0x040fe2000ff3e0ff */
[----:B0-----:R-:W-:-:S03]  /*62e0*/  VIADD R2, R20, UR4 ;  /* 0x0000000414027c36 */ /* 0x001fc60008000000 */
[----:B------:R-:W-:Y:S02]  /*62f0*/  IADD3.X R3, R21, UR5, RZ, P1, !PT ;  /* 0x0000000515037c10 */ /* 0x000fe40008ffe4ff */
[C---:B------:R-:W-:Y:S01]  /*6300*/  IADD3 RZ, P1, R22.reuse, UR4, RZ ;  /* 0x0000000416ff7c10 */ /* 0x040fe2000ff3e0ff */
[----:B------:R-:W3:Y:S04]  /*6310*/  LDL.64 R20, [R1+0x3b8] ;  /* 0x0003b80001147983 */ /* 0x000ee80000100a00 */
[----:B------:R0:W4:Y:S02]  /*6320*/  @P2 LDG.E.U16 R4, desc[UR10][R2.64] ;  /* 0x0000000a02042981 */ /* 0x000124000c1e1500 */
[----:B0-----:R-:W-:Y:S01]  /*6330*/  VIADD R2, R22, UR4 ;  /* 0x0000000416027c36 */ /* 0x001fe20008000000 */
[----:B------:R-:W-:-:S05]  /*6340*/  IADD3.X R3, R23, UR5, RZ, P1, !PT ;  /* 0x0000000517037c10 */ /* 0x000fca0008ffe4ff */
[----:B------:R0:W3:Y:S01]  /*6350*/  @P2 LDG.E.U16 R10, desc[UR10][R2.64] ;  /* 0x0000000a020a2981 */ /* 0x0000e2000c1e1500 */
[C---:B--2---:R-:W-:Y:S01]  /*6360*/  IADD3 RZ, P1, R14.reuse, UR4, RZ ;  /* 0x000000040eff7c10 */ /* 0x044fe2000ff3e0ff */
[----:B0-----:R-:W-:-:S03]  /*6370*/  VIADD R2, R14, UR4 ;  /* 0x000000040e027c36 */ /* 0x001fc60008000000 */
[----:B------:R-:W-:Y:S01]  /*6380*/  IADD3.X R3, R15, UR5, RZ, P1, !PT ;  /* 0x000000050f037c10 */ /* 0x000fe20008ffe4ff */
[----:B----4-:R-:W-:Y:S04]  /*6390*/  STL [R1+0xc], R4 ;  /* 0x00000c0401007387 */ /* 0x010fe80000100800 */
[----:B------:R0:W-:Y:S04]  /*63a0*/  STL [R1+0x10], R5 ;  /* 0x0000100501007387 */ /* 0x0001e80000100800 */
[----:B0-----:R-:W2:Y:S04]  /*63b0*/  LDL.64 R4, [R1+0x3c0] ;  /* 0x0003c00001047983 */ /* 0x001ea80000100a00 */
[----:B------:R-:W4:Y:S04]  /*63c0*/  LDL.LU.64 R22, [R1+0x9a0] ;  /* 0x0009a00001167983 */ /* 0x000f280000300a00 */
[----:B---3--:R0:W-:Y:S04]  /*63d0*/  STL [R1+0x8], R10 ;  /* 0x0000080a01007387 */ /* 0x0081e80000100800 */
[----:B0-----:R-:W3:Y:S04]  /*63e0*/  LDL.LU R10, [R1+0x99c] ;  /* 0x00099c00010a7983 */ /* 0x001ee80000300800 */
[----:B------:R-:W4:Y:S01]  /*63f0*/  LDL.64 R14, [R1+0x3c8] ;  /* 0x0003c800010e7983 */ /* 0x000f220000100a00 */
[----:B------:R-:W-:-:S06]  /*6400*/  PRMT R18, RZ, 0x7610, R18 ;  /* 0x00007610ff127816 */ /* 0x000fcc0000000012 */
[----:B------:R0:W3:Y:S01]  /*6410*/  @P2 LDG.E.U16 R18, desc[UR10][R2.64] ;  /* 0x0000000a02122981 */ /* 0x0000e2000c1e1500 */
[----:B------:R-:W-:Y:S02]  /*6420*/  ISETP.GT.AND P2, PT, R0, 0x1d, PT ;  /* 0x0000001d0000780c */ /* 0x000fe40003f44270 */
[C---:B------:R-:W-:Y:S02]  /*6430*/  IADD3 RZ, P1, R20.reuse, UR4, RZ ;  /* 0x0000000414ff7c10 */ /* 0x040fe4000ff3e0ff */
[----:B------:R-:W-:Y:S01]  /*6440*/  PRMT R19, RZ, 0x7610, R19 ;  /* 0x00007610ff137816 */ /* 0x000fe20000000013 */
[----:B0-----:R-:W-:Y:S01]  /*6450*/  VIADD R2, R20, UR4 ;  /* 0x0000000414027c36 */ /* 0x001fe20008000000 */
[----:B------:R-:W-:Y:S02]  /*6460*/  IADD3.X R3, R21, UR5, RZ, P1, !PT ;  /* 0x0000000515037c10 */ /* 0x000fe40008ffe4ff */
[----:B------:R-:W-:-:S05]  /*6470*/  PRMT R27, RZ, 0x7610, R27 ;  /* 0x00007610ff1b7816 */ /* 0x000fca000000001b */
[----:B------:R0:W3:Y:S01]  /*6480*/  @P2 LDG.E.U16 R19, desc[UR10][R2.64] ;  /* 0x0000000a02132981 */ /* 0x0000e2000c1e1500 */
[----:B------:R-:W-:Y:S02]  /*6490*/  PRMT R26, RZ, 0x7610, R26 ;  /* 0x00007610ff1a7816 */ /* 0x000fe4000000001a */
[C---:B--2---:R-:W-:Y:S01]  /*64a0*/  IADD3 RZ, P1, R4.reuse, UR4, RZ ;  /* 0x0000000404ff7c10 */ /* 0x044fe2000ff3e0ff */
[----:B0-----:R-:W-:-:S03]  /*64b0*/  VIADD R2, R4, UR4 ;  /* 0x0000000404027c36 */ /* 0x001fc60008000000 */
[----:B------:R-:W-:-:S05]  /*64c0*/  IADD3.X R3, R5, UR5, RZ, P1, !PT ;  /* 0x0000000505037c10 */ /* 0x000fca0008ffe4ff */
[----:B------:R0:W2:Y:S01]  /*64d0*/  @P2 LDG.E.U16 R27, desc[UR10][R2.64] ;  /* 0x0000000a021b2981 */ /* 0x0000a2000c1e1500 */
[C---:B----4-:R-:W-:Y:S01]  /*64e0*/  IADD3 RZ, P1, R14.reuse, UR4, RZ ;  /* 0x000000040eff7c10 */ /* 0x050fe2000ff3e0ff */
[----:B0-----:R-:W-:-:S03]  /*64f0*/  VIADD R2, R14, UR4 ;  /* 0x000000040e027c36 */ /* 0x001fc60008000000 */
[----:B------:R-:W-:-:S05]  /*6500*/  IADD3.X R3, R15, UR5, RZ, P1, !PT ;  /* 0x000000050f037c10 */ /* 0x000fca0008ffe4ff */
[----:B------:R-:W4:Y:S04]  /*6510*/  @P2 LDG.E.U16 R26, desc[UR10][R2.64] ;  /* 0x0000000a021a2981 */ /* 0x000f28000c1e1500 */
[----:B---3--:R0:W-:Y:S04]  /*6520*/  STL [R1+0x4], R18 ;  /* 0x0000041201007387 */ /* 0x0081e80000100800 */
[----:B0-----:R-:W3:Y:S04]  /*6530*/  LDL.LU R18, [R1+0x998] ;  /* 0x0009980001127983 */ /* 0x001ee80000300800 */
[----:B------:R-:W3:Y:S04]  /*6540*/  LDL.LU.64 R20, [R1+0x990] ;  /* 0x0009900001147983 */ /* 0x000ee80000300a00 */
[----:B------:R0:W-:Y:S04]  /*6550*/  STL [R1], R19 ;  /* 0x0000001301007387 */ /* 0x0001e80000100800 */
[----:B0-----:R-:W3:Y:S04]  /*6560*/  LDL.LU R19, [R1+0x98c] ;  /* 0x00098c0001137983 */ /* 0x001ee80000300800 */
[----:B------:R-:W3:Y:S04]  /*6570*/  LDL.64 R4, [R1+0x3d8] ;  /* 0x0003d80001047983 */ /* 0x000ee80000100a00 */
[----:B--2---:R-:W-:Y:S04]  /*6580*/  STL [R1+0x960], R27 ;  /* 0x0009601b01007387 */ /* 0x004fe80000100800 */
[----:B------:R-:W2:Y:S04]  /*6590*/  LDL.LU R14, [R1+0x988] ;  /* 0x00098800010e7983 */ /* 0x000ea80000300800 */
[----:B----4-:R0:W-:Y:S04]  /*65a0*/  STL [R1+0x964], R26 ;  /* 0x0009641a01007387 */ /* 0x0101e80000100800 */
[----:B0-----:R-:W4:Y:S01]  /*65b0*/  LDL.64 R26, [R1+0x3d0] ;  /* 0x0003d000011a7983 */ /* 0x001f220000100a00 */
[----:B------:R-:W-:-:S02]  /*65c0*/  PRMT R25, RZ, 0x7610, R25 ;  /* 0x00007610ff197816 */ /* 0x000fc40000000019 */
[----:B------:R-:W-:Y:S02]  /*65d0*/  PRMT R24, RZ, 0x7610, R24 ;  /* 0x00007610ff187816 */ /* 0x000fe40000000018 */
[C---:B----4-:R-:W-:Y:S01]  /*65e0*/  IADD3 RZ, P1, R26.reuse, UR4, RZ ;  /* 0x000000041aff7c10 */ /* 0x050fe2000ff3e0ff */
[----:B------:R-:W-:-:S03]  /*65f0*/  VIADD R2, R26, UR4 ;  /* 0x000000041a027c36 */ /* 0x000fc60008000000 */
[----:B------:R-:W-:Y:S02]  /*6600*/  IADD3.X R3, R27, UR5, RZ, P1, !PT ;  /* 0x000000051b037c10 */ /* 0x000fe40008ffe4ff */
[----:B------:R-:W-:Y:S01]  /*6610*/  ISETP.GT.AND P1, PT, R0, 0x1e, PT ;  /* 0x0000001e0000780c */ /* 0x000fe20003f24270 */
[----:B------:R-:W4:Y:S04]  /*6620*/  LDL.64 R26, [R1+0x3e8] ;  /* 0x0003e800011a7983 */ /* 0x000f280000100a00 */
[----:B------:R0:W2:Y:S01]  /*6630*/  @P2 LDG.E.U16 R25, desc[UR10][R2.64] ;  /* 0x0000000a02192981 */ /* 0x0000a2000c1e1500 */
[C---:B---3--:R-:W-:Y:S01]  /*6640*/  IADD3 RZ, P2, R4.reuse, UR4, RZ ;  /* 0x0000000404ff7c10 */ /* 0x048fe2000ff5e0ff */
[----:B0-----:R-:W-:-:S03]  /*6650*/  VIADD R2, R4, UR4 ;  /* 0x0000000404027c36 */ /* 0x001fc60008000000 */
[----:B------:R-:W-:Y:S01]  /*6660*/  IADD3.X R3, R5, UR5, RZ, P2, !PT ;  /* 0x0000000505037c10 */ /* 0x000fe200097fe4ff */
[----:B------:R-:W0:Y:S04]  /*6670*/  LDC R4, c[0x0][0x238] ;  /* 0x00008e00ff047b82 */ /* 0x000e280000000800 */
[----:B------:R-:W3:Y:S04]  /*6680*/  @P1 LDG.E.U16 R24, desc[UR10][R2.64] ;  /* 0x0000000a02181981 */ /* 0x000ee8000c1e1500 */
[----:B--2---:R-:W-:Y:S04]  /*6690*/  STL [R1+0x968], R25 ;  /* 0x0009681901007387 */ /* 0x004fe80000100800 */
[----:B---3--:R1:W-:Y:S04]  /*66a0*/  STL [R1+0x938], R24 ;  /* 0x0009381801007387 */ /* 0x0083e80000100800 */
[----:B-1----:R-:W2:Y:S01]  /*66b0*/  LDL.64 R24, [R1+0x3e0] ;  /* 0x0003e00001187983 */ /* 0x002ea20000100a00 */
[----:B------:R-:W-:-:S02]  /*66c0*/  PRMT R23, RZ, 0x7610, R23 ;  /* 0x00007610ff177816 */ /* 0x000fc40000000017 */
[C---:B--2---:R-:W-:Y:S01]  /*66d0*/  IADD3 RZ, P2, R24.reuse, UR4, RZ ;  /* 0x0000000418ff7c10 */ /* 0x044fe2000ff5e0ff */
[----:B------:R-:W-:-:S03]  /*66e0*/  VIADD R2, R24, UR4 ;  /* 0x0000000418027c36 */ /* 0x000fc60008000000 */
[----:B------:R-:W-:-:S05]  /*66f0*/  IADD3.X R3, R25, UR5, RZ, P2, !PT ;  /* 0x0000000519037c10 */ /* 0x000fca00097fe4ff */
[----:B------:R1:W2:Y:S01]  /*6700*/  @P1 LDG.E.U16 R23, desc[UR10][R2.64] ;  /* 0x0000000a02171981 */ /* 0x0002a2000c1e1500 */
[C---:B----4-:R-:W-:Y:S02]  /*6710*/  IADD3 RZ, P2, R26.reuse, UR4, RZ ;  /* 0x000000041aff7c10 */ /* 0x050fe4000ff5e0ff */
[----:B------:R-:W-:Y:S01]  /*6720*/  PRMT R22, RZ, 0x7610, R22 ;  /* 0x00007610ff167816 */ /* 0x000fe20000000016 */
[----:B-1----:R-:W-:Y:S01]  /*6730*/  VIADD R2, R26, UR4 ;  /* 0x000000041a027c36 */ /* 0x002fe20008000000 */
[----:B------:R-:W-:-:S05]  /*6740*/  IADD3.X R3, R27, UR5, RZ, P2, !PT ;  /* 0x000000051b037c10 */ /* 0x000fca00097fe4ff */
[----:B------:R0:W3:Y:S01]  /*6750*/  @P1 LDG.E.U16 R22, desc[UR10][R2.64] ;  /* 0x0000000a02161981 */ /* 0x0000e2000c1e1500 */
[----:B------:R-:W-:Y:S01]  /*6760*/  PRMT R11, RZ, 0x7610, R11 ;  /* 0x00007610ff0b7816 */ /* 0x000fe2000000000b */
[----:B0-----:R-:W-:-:S03]  /*6770*/  IMAD.WIDE R2, R4, 0x2, R28 ;  /* 0x0000000204027825 */ /* 0x001fc600078e021c */
[----:B------:R-:W-:-:S04]  /*6780*/  IADD3 R2, P2, R2, UR4, RZ ;  /* 0x0000000402027c10 */ /* 0x000fc8000ff5e0ff */
[----:B------:R-:W-:-:S05]  /*6790*/  IADD3.X R3, R3, UR5, RZ, P2, !PT ;  /* 0x0000000503037c10 */ /* 0x000fca00097fe4ff */
[----:B------:R0:W4:Y:S04]  /*67a0*/  @P0 LDG.E.U16 R11, desc[UR10][R2.64] ;  /* 0x0000000a020b0981 */ /* 0x000128000c1e1500 */
[----:B--2---:R-:W-:Y:S04]  /*67b0*/  STL [R1+0x93c], R23 ;  /* 0x00093c1701007387 */ /* 0x004fe80000100800 */
[----:B------:R-:W2:Y:S01]  /*67c0*/  LDL.64 R24, [R1+0x3f0] ;  /* 0x0003f00001187983 */ /* 0x000ea20000100a00 */
[----:B0-----:R-:W-:Y:S01]  /*67d0*/  IMAD.WIDE R2, R4, 0x2, R8 ;  /* 0x0000000204027825 */ /* 0x001fe200078e0208 */
[----:B------:R-:W-:-:S02]  /*67e0*/  PRMT R10, RZ, 0x7610, R10 ;  /* 0x00007610ff0a7816 */ /* 0x000fc4000000000a */
[----:B------:R-:W-:-:S04]  /*67f0*/  IADD3 R2, P2, R2, UR4, RZ ;  /* 0x0000000402027c10 */ /* 0x000fc8000ff5e0ff */
[----:B------:R-:W-:-:S05]  /*6800*/  IADD3.X R3, R3, UR5, RZ, P2, !PT ;  /* 0x0000000503037c10 */ /* 0x000fca00097fe4ff */
[----:B------:R0:W4:Y:S02]  /*6810*/  @P0 LDG.E.U16 R10, desc[UR10][R2.64] ;  /* 0x0000000a020a0981 */ /* 0x000124000c1e1500 */
[----:B0-----:R-:W-:-:S03]  /*6820*/  IMAD.WIDE R2, R4, 0x2, R12 ;  /* 0x0000000204027825 */ /* 0x001fc600078e020c */
[----:B------:R-:W-:Y:S02]  /*6830*/  IADD3 R4, P2, R2, UR4, RZ ;  /* 0x0000000402047c10 */ /* 0x000fe4000ff5e0ff */
[----:B------:R-:W-:Y:S02]  /*6840*/  PRMT R2, RZ, 0x7610, R2 ;  /* 0x00007610ff027816 */ /* 0x000fe40000000002 */
[----:B------:R-:W-:Y:S01]  /*6850*/  IADD3.X R5, R3, UR5, RZ, P2, !PT ;  /* 0x0000000503057c10 */ /* 0x000fe200097fe4ff */
[----:B---3--:R0:W-:Y:S04]  /*6860*/  STL [R1+0x940], R22 ;  /* 0x0009401601007387 */ /* 0x0081e80000100800 */
[----:B------:R1:W3:Y:S01]  /*6870*/  @P0 LDG.E.U16 R2, desc[UR10][R4.64] ;  /* 0x0000000a04020981 */ /* 0x0002e2000c1e1500 */
[----:B------:R-:W-:-:S03]  /*6880*/  PRMT R21, RZ, 0x7610, R21 ;  /* 0x00007610ff157816 */ /* 0x000fc60000000015 */
[----:B------:R4:W-:Y:S04]  /*6890*/  STL.64 [R1+0x718], R28 ;  /* 0x0007181c01007387 */ /* 0x0009e80000100a00 */
[----:B------:R-:W4:Y:S04]  /*68a0*/  LDL.LU.64 R8, [R1+0x980] ;  /* 0x0009800001087983 */ /* 0x000f280000300a00 */
[----:B0-----:R-:W3:Y:S04]  /*68b0*/  LDL.64 R22, [R1+0x6d8] ;  /* 0x0006d80001167983 */ /* 0x001ee80000100a00 */
[----:B------:R-:W4:Y:S04]  /*68c0*/  LDL.LU.64 R12, [R1+0x978] ;  /* 0x00097800010c7983 */ /* 0x000f280000300a00 */
[----:B------:R-:W4:Y:S01]  /*68d0*/  LDL.64 R26, [R1+0x6d0] ;  /* 0x0006d000011a7983 */ /* 0x000f220000100a00 */
[C---:B--2---:R-:W-:Y:S01]  /*68e0*/  IADD3 RZ, P0, R24.reuse, UR4, RZ ;  /* 0x0000000418ff7c10 */ /* 0x044fe2000ff1e0ff */
[----:B-1----:R-:W-:-:S03]  /*68f0*/  VIADD R4, R24, UR4 ;  /* 0x0000000418047c36 */ /* 0x002fc60008000000 */
[----:B------:R-:W-:Y:S02]  /*6900*/  IADD3.X R5, R25, UR5, RZ, P0, !PT ;  /* 0x0000000519057c10 */ /* 0x000fe400087fe4ff */
[----:B------:R-:W2:Y:S04]  /*6910*/  LDL.64 R24, [R1+0x6c8] ;  /* 0x0006c80001187983 */ /* 0x000ea80000100a00 */
[----:B------:R3:W2:Y:S01]  /*6920*/  @P1 LDG.E.U16 R21, desc[UR10][R4.64] ;  /* 0x0000000a04151981 */ /* 0x0006a2000c1e1500 */
[----:B------:R-:W-:Y:S02]  /*6930*/  ISETP.GT.AND P0, PT, R0, 0x1f, PT ;  /* 0x0000001f0000780c */ /* 0x000fe40003f04270 */
[----:B------:R-:W-:Y:S02]  /*6940*/  PRMT R18, RZ, 0x7610, R18 ;  /* 0x00007610ff127816 */ /* 0x000fe40000000012 */
[----:B------:R-:W-:-:S02]  /*6950*/  PRMT R20, RZ, 0x7610, R20 ;  /* 0x00007610ff147816 */ /* 0x000fc40000000014 */
[----:B------:R-:W-:Y:S02]  /*6960*/  PRMT R19, RZ, 0x7610, R19 ;  /* 0x00007610ff137816 */ /* 0x000fe40000000013 */
[----:B---3--:R-:W-:-:S04]  /*6970*/  IADD3 R4, P1, R22, UR4, RZ ;  /* 0x0000000416047c10 */ /* 0x008fc8000ff3e0ff */
[----:B------:R-:W-:-:S05]  /*6980*/  IADD3.X R5, R23, UR5, RZ, P1, !PT ;  /* 0x0000000517057c10 */ /* 0x000fca0008ffe4ff */
[----:B------:R4:W3:Y:S02]  /*6990*/  @P0 LDG.E.U16 R18, desc[UR10][R4.64] ;  /* 0x0000000a04120981 */ /* 0x0008e4000c1e1500 */
[----:B----4-:R-:W-:-:S04]  /*69a0*/  IADD3 R4, P1, R26, UR4, RZ ;  /* 0x000000041a047c10 */ /* 0x010fc8000ff3e0ff */
[----:B------:R-:W-:-:S05]  /*69b0*/  IADD3.X R5, R27, UR5, RZ, P1, !PT ;  /* 0x000000051b057c10 */ /* 0x000fca0008ffe4ff */
[----:B------:R0:W4:Y:S04]  /*69c0*/  @P0 LDG.E.U16 R20, desc[UR10][R4.64] ;  /* 0x0000000a04140981 */ /* 0x000128000c1e1500 */
[----:B--2---:R-:W-:Y:S04]  /*69d0*/  STL [R1+0x944], R21 ;  /* 0x0009441501007387 */ /* 0x004fe80000100800 */
[----:B------:R-:W2:Y:S01]  /*69e0*/  LDL.64 R22, [R1+0x6e0] ;  /* 0x0006e00001167983 */ /* 0x000ea20000100a00 */
[----:B0-----:R-:W-:-:S04]  /*69f0*/  IADD3 R4, P1, R24, UR4, RZ ;  /* 0x0000000418047c10 */ /* 0x001fc8000ff3e0ff */
[----:B------:R-:W-:-:S05]  /*6a00*/  IADD3.X R5, R25, UR5, RZ, P1, !PT ;  /* 0x0000000519057c10 */ /* 0x000fca0008ffe4ff */
[----:B------:R2:W2:Y:S01]  /*6a10*/  @P0 LDG.E.U16 R19, desc[UR10][R4.64] ;  /* 0x0000000a04130981 */ /* 0x0004a2000c1e1500 */
[----:B------:R-:W0:Y:S01]  /*6a20*/  S2R R25, SR_TID.X ;  /* 0x0000000000197919 */ /* 0x000e220000002100 */
[----:B------:R-:W1:Y:S01]  /*6a30*/  S2R R15, SR_TID.X ;  /* 0x00000000000f7919 */ /* 0x000e620000002100 */
[----:B------:R-:W-:Y:S01]  /*6a40*/  PRMT R9, RZ, 0x7610, R9 ;  /* 0x00007610ff097816 */ /* 0x000fe20000000009 */
[----:B------:R-:W-:Y:S02]  /*6a50*/  IMAD.MOV.U32 R28, RZ, RZ, R12 ;  /* 0x000000ffff1c7224 */ /* 0x000fe400078e000c */
[--C-:B------:R-:W-:Y:S01]  /*6a60*/  IMAD.MOV.U32 R29, RZ, RZ, R8.reuse ;  /* 0x000000ffff1d7224 */ /* 0x100fe200078e0008 */
[----:B------:R-:W-:Y:S02]  /*6a70*/  PRMT R8, RZ, 0x7610, R8 ;  /* 0x00007610ff087816 */ /* 0x000fe40000000008 */
[----:B0-----:R-:W-:Y:S01]  /*6a80*/  LOP3.LUT R3, R25, 0x1f, RZ, 0xc0, !PT ;  /* 0x0000001f19037812 */ /* 0x001fe200078ec0ff */
[----:B---3--:R1:W-:Y:S03]  /*6a90*/  STL [R1+0x930], R18 ;  /* 0x0009301201007387 */ /* 0x0083e60000100800 */
[----:B------:R-:W-:-:S02]  /*6aa0*/  ISETP.GE.AND P1, PT, R3, R0, PT ;  /* 0x000000000300720c */ /* 0x000fc40003f26270 */
[----:B-1----:R-:W-:-:S05]  /*6ab0*/  LOP3.LUT R18, R15, 0x1f, RZ, 0xc0, !PT ;  /* 0x0000001f0f127812 */ /* 0x002fca00078ec0ff */
[----:B------:R-:W-:Y:S01]  /*6ac0*/  IMAD R18, R18, UR8, RZ ;  /* 0x0000000812127c24 */ /* 0x000fe2000f8e02ff */
[----:B----4-:R-:W-:Y:S04]  /*6ad0*/  STL [R1+0x934], R20 ;  /* 0x0009341401007387 */ /* 0x010fe80000100800 */
[----:B------:R-:W3:Y:S01]  /*6ae0*/  LDL.LU R21, [R1+0x18c] ;  /* 0x00018c0001157983 */ /* 0x000ee20000300800 */
[----:B--2---:R-:W-:-:S04]  /*6af0*/  IADD3 R4, P2, R22, UR4, RZ ;  /* 0x0000000416047c10 */ /* 0x004fc8000ff5e0ff */
[----:B------:R-:W-:-:S05]  /*6b00*/  IADD3.X R5, R23, UR5, RZ, P2, !PT ;  /* 0x0000000517057c10 */ /* 0x000fca00097fe4ff */
[----:B------:R0:W2:Y:S04]  /*6b10*/  @P0 LDG.E.U16 R9, desc[UR10][R4.64] ;  /* 0x0000000a04090981 */ /* 0x0000a8000c1e1500 */
[----:B------:R1:W-:Y:S01]  /*6b20*/  STL [R1+0x948], R19 ;  /* 0x0009481301007387 */ /* 0x0003e20000100800 */
[----:B0-----:R-:W-:Y:S01]  /*6b30*/  IMAD.WIDE R4, R18, 0x2, R28 ;  /* 0x0000000212047825 */ /* 0x001fe200078e021c */
[----:B------:R-:W-:Y:S06]  /*6b40*/  BAR.SYNC.DEFER_BLOCKING 0x0 ;  /* 0x0000000000007b1d */ /* 0x000fec0000010000 */
[----:B------:R0:W-:Y:S04]  /*6b50*/  STL [R1+0x858], R0 ;  /* 0x0008580001007387 */ /* 0x0001e80000100800 */
[----:B------:R-:W4:Y:S04]  /*6b60*/  LDL.LU R22, [R1+0x188] ;  /* 0x0001880001167983 */ /* 0x000f280000300800 */
[----:B-1----:R-:W3:Y:S04]  /*6b70*/  LDL.LU R19, [R1+0x194] ;  /* 0x0001940001137983 */ /* 0x002ee80000300800 */
[----:B------:R-:W3:Y:S04]  /*6b80*/  LDL.LU R20, [R1+0x190] ;  /* 0x0001900001147983 */ /* 0x000ee80000300800 */
[----:B------:R1:W3:Y:S01]  /*6b90*/  @!P1 LDG.E.U16 R8, desc[UR10][R4.64] ;  /* 0x0000000a04089981 */ /* 0x0002e2000c1e1500 */
[----:B------:R-:W-:-:S02]  /*6ba0*/  IMAD.MOV.U32 R26, RZ, RZ, R14 ;  /* 0x000000ffff1a7224 */ /* 0x000fc400078e000e */
[----:B------:R-:W-:Y:S01]  /*6bb0*/  IMAD.MOV.U32 R27, RZ, RZ, R13 ;  /* 0x000000ffff1b7224 */ /* 0x000fe200078e000d */
[----:B------:R-:W3:Y:S01]  /*6bc0*/  LDL.LU R3, [R1+0x198] ;  /* 0x0001980001037983 */ /* 0x000ee20000300800 */
[----:B------:R-:W-:-:S03]  /*6bd0*/  PRMT R6, RZ, 0x7610, R6 ;  /* 0x00007610ff067816 */ /* 0x000fc60000000006 */
[----:B0-----:R-:W3:Y:S01]  /*6be0*/  LDL.LU R0, [R1+0x19c] ;  /* 0x00019c0001007983 */ /* 0x001ee20000300800 */
[----:B-1----:R-:W-:-:S05]  /*6bf0*/  IMAD.WIDE R4, R18, 0x2, R26 ;  /* 0x0000000212047825 */ /* 0x002fca00078e021a */
[----:B------:R0:W3:Y:S02]  /*6c00*/  @!P1 LDG.E.U16 R6, desc[UR10][R4.64] ;  /* 0x0000000a04069981 */ /* 0x0000e4000c1e1500 */
[----:B0-----:R-:W-:Y:S02]  /*6c10*/  PRMT R5, RZ, 0x7610, R5 ;  /* 0x00007610ff057816 */ /* 0x001fe40000000005 */
[----:B------:R-:W-:Y:S01]  /*6c20*/  PRMT R4, RZ, 0x7610, R4 ;  /* 0x00007610ff047816 */ /* 0x000fe20000000004 */
[----:B--2---:R4:W-:Y:S04]  /*6c30*/  STL [R1+0x94c], R9 ;  /* 0x00094c0901007387 */ /* 0x0049e80000100800 */
[----:B------:R-:W-:Y:S04]  /*6c40*/  STL [R1+0x860], R28 ;  /* 0x0008601c01007387 */ /* 0x000fe80000100800 */
[----:B------:R-:W-:Y:S01]  /*6c50*/  STL [R1+0x85c], R29 ;  /* 0x00085c1d01007387 */ /* 0x000fe20000100800 */
[----:B----4-:R-:W-:-:S03]  /*6c60*/  IMAD.MOV.U32 R9, RZ, RZ, R22 ;  /* 0x000000ffff097224 */ /* 0x010fc600078e0016 */
[----:B---3--:R0:W-:Y:S02]  /*6c70*/  STL [R1+0x950], R8 ;  /* 0x0009500801007387 */ /* 0x0081e40000100800 */
[----:B0-----:R-:W-:-:S04]  /*6c80*/  IMAD.MOV.U32 R8, RZ, RZ, R21 ;  /* 0x000000ffff087224 */ /* 0x001fc800078e0015 */
[----:B------:R-:W-:-:S04]  /*6c90*/  IMAD.WIDE R12, R18, 0x2, R8 ;  /* 0x00000002120c7825 */ /* 0x000fc800078e0208 */
[----:B------:R-:W-:Y:S01]  /*6ca0*/  IMAD.MOV.U32 R21, RZ, RZ, R20 ;  /* 0x000000ffff157224 */ /* 0x000fe200078e0014 */
[----:B------:R0:W2:Y:S01]  /*6cb0*/  @!P1 LDG.E.U16 R5, desc[UR10][R12.64] ;  /* 0x0000000a0c059981 */ /* 0x0000a2000c1e1500 */
[----:B------:R-:W-:-:S04]  /*6cc0*/  IMAD.MOV.U32 R20, RZ, RZ, R19 ;  /* 0x000000ffff147224 */ /* 0x000fc800078e0013 */
[----:B0-----:R-:W-:-:S05]  /*6cd0*/  IMAD.WIDE R12, R18, 0x2, R20 ;  /* 0x00000002120c7825 */ /* 0x001fca00078e0214 */
[----:B------:R-:W3:Y:S04]  /*6ce0*/  @!P1 LDG.E.U16 R4, desc[UR10][R12.64] ;  /* 0x0000000a0c049981 */ /* 0x000ee8000c1e1500 */
[----:B------:R-:W-:Y:S04]  /*6cf0*/  STL.64 [R1+0x1b8], R26 ;  /* 0x0001b81a01007387 */ /* 0x000fe80000100a00 */
[----:B------:R-:W-:Y:S04]  /*6d00*/  STL [R1+0x954], R6 ;  /* 0x0009540601007387 */ /* 0x000fe80000100800 */
[----:B------:R0:W-:Y:S04]  /*6d10*/  STL.64 [R1+0x1b0], R8 ;  /* 0x0001b00801007387 */ /* 0x0001e80000100a00 */
[----:B--2---:R1:W-:Y:S04]  /*6d20*/  STL [R1+0x958], R5 ;  /* 0x0009580501007387 */ /* 0x0043e80000100800 */
[----:B0-----:R-:W2:Y:S04]  /*6d30*/  LDL.LU R8, [R1+0x6e8] ;  /* 0x0006e80001087983 */ /* 0x001ea80000300800 */
[----:B------:R-:W4:Y:S04]  /*6d40*/  LDL.LU R6, [R1+0x6ec] ;  /* 0x0006ec0001067983 */ /* 0x000f280000300800 */
[----:B------:R-:W4:Y:S04]  /*6d50*/  LDL.LU R26, [R1+0x510] ;  /* 0x00051000011a7983 */ /* 0x000f280000300800 */
[----:B------:R-:W-:Y:S04]  /*6d60*/  STL.64 [R1+0x1a8], R20 ;  /* 0x0001a81401007387 */ /* 0x000fe80000100a00 */
[----:B---3--:R0:W-:Y:S04]  /*6d70*/  STL [R1+0x95c], R4 ;  /* 0x00095c0401007387 */ /* 0x0081e80000100800 */
[----:B-1----:R-:W3:Y:S04]  /*6d80*/  LDL.LU R5, [R1+0x6f0] ;  /* 0x0006f00001057983 */ /* 0x002ee80000300800 */
[----:B0-----:R-:W3:Y:S01]  /*6d90*/  LDL.LU R4, [R1+0x6f4] ;  /* 0x0006f40001047983 */ /* 0x001ee20000300800 */
[----:B------:R-:W0:Y:S01]  /*6da0*/  S2UR UR7, SR_CgaCtaId ;  /* 0x00000000000779c3 */ /* 0x000e220000008800 */
[----:B------:R-:W-:-:S02]  /*6db0*/  IMAD.MOV.U32 R20, RZ, RZ, R0 ;  /* 0x000000ffff147224 */ /* 0x000fc400078e0000 */
[----:B------:R-:W-:Y:S01]  /*6dc0*/  IMAD.MOV.U32 R21, RZ, RZ, R3 ;  /* 0x000000ffff157224 */ /* 0x000fe200078e0003 */
[----:B------:R-:W-:Y:S01]  /*6dd0*/  PRMT R7, RZ, 0x7610, R7 ;  /* 0x00007610ff077816 */ /* 0x000fe20000000007 */
[----:B------:R-:W-:Y:S01]  /*6de0*/  UMOV UR6, 0x400 ;  /* 0x0000040000067882 */ /* 0x000fe20000000000 */
[----:B------:R-:W-:Y:S01]  /*6df0*/  LOP3.LUT R15, R15, 0x3f, RZ, 0xc0, !PT ;  /* 0x0000003f0f0f7812 */ /* 0x000fe200078ec0ff */
[----:B------:R-:W-:Y:S01]  /*6e00*/  IMAD.WIDE R12, R18, 0x2, R20 ;  /* 0x00000002120c7825 */ /* 0x000fe200078e0214 */
[----:B------:R-:W-:Y:S01]  /*6e10*/  PRMT R14, RZ, 0x7610, R14 ;  /* 0x00007610ff0e7816 */ /* 0x000fe2000000000e */
[----:B------:R-:W3:Y:S02]  /*6e20*/  LDL.LU R3, [R1+0x6f8] ;  /* 0x0006f80001037983 */ /* 0x000ee40000300800 */
[----:B------:R-:W-:Y:S02]  /*6e30*/  IMAD.SHL.U32 R15, R15, 0x2, RZ ;  /* 0x000000020f0f7824 */ /* 0x000fe400078e00ff */
[----:B------:R1:W3:Y:S01]  /*6e40*/  @!P1 LDG.E.U16 R7, desc[UR10][R12.64] ;  /* 0x0000000a0c079981 */ /* 0x0002e2000c1e1500 */
[----:B0-----:R-:W-:-:S03]  /*6e50*/  ULEA UR6, UR7, UR6, 0x18 ;  /* 0x0000000607067291 */ /* 0x001fc6000f8ec03f */
[----:B------:R-:W-:Y:S04]  /*6e60*/  STL.64 [R1+0x1a0], R20 ;  /* 0x0001a01401007387 */ /* 0x000fe80000100a00 */
[----:B------:R-:W3:Y:S04]  /*6e70*/  LDL.LU R0, [R1+0x6fc] ;  /* 0x0006fc0001007983 */ /* 0x000ee80000300800 */
[----:B------:R0:W-:Y:S04]  /*6e80*/  STS.U16 [R15+UR6], R16 ;  /* 0x000000100f007988 */ /* 0x0001e80008000406 */
[----:B------:R-:W3:Y:S01]  /*6e90*/  LDL.LU R27, [R1+0x504] ;  /* 0x00050400011b7983 */ /* 0x000ee20000300800 */
[----:B0-----:R-:W-:Y:S01]  /*6ea0*/  PRMT R16, RZ, 0x7610, R16 ;  /* 0x00007610ff107816 */ /* 0x001fe20000000010 */
[----:B--2---:R-:W-:-:S02]  /*6eb0*/  IMAD.MOV.U32 R9, RZ, RZ, R8 ;  /* 0x000000ffff097224 */ /* 0x004fc400078e0008 */
[----:B----4-:R-:W-:-:S04]  /*6ec0*/  IMAD.MOV.U32 R8, RZ, RZ, R6 ;  /* 0x000000ffff087224 */ /* 0x010fc800078e0006 */
[----:B-1----:R-:W-:-:S05]  /*6ed0*/  IMAD.WIDE R12, R18, 0x2, R8 ;  /* 0x00000002120c7825 */ /* 0x002fca00078e0208 */
[----:B------:R3:W2:Y:S02]  /*6ee0*/  @!P1 LDG.E.U16 R14, desc[UR10][R12.64] ;  /* 0x0000000a0c0e9981 */ /* 0x0006a4000c1e1500 */
[----:B---3--:R-:W-:-:S05]  /*6ef0*/  IMAD.WIDE R12, R18, 0x2, R4 ;  /* 0x00000002120c7825 */ /* 0x008fca00078e0204 */
[----:B------:R-:W3:Y:S04]  /*6f00*/  @!P1 LDG.E.U16 R16, desc[UR10][R12.64] ;  /* 0x0000000a0c109981 */ /* 0x000ee8000c1e1500 */
[----:B------:R-:W-:Y:S04]  /*6f10*/  STL [R1+0x96c], R7 ;  /* 0x00096c0701007387 */ /* 0x000fe80000100800 */
[----:B------:R-:W-:Y:S04]  /*6f20*/  STL.64 [R1+0x198], R8 ;  /* 0x0001980801007387 */ /* 0x000fe80000100a00 */
[----:B------:R-:W-:Y:S04]  /*6f30*/  STS.U16 [R15+UR6+0x100], R26 ;  /* 0x0001001a0f007988 */ /* 0x000fe80008000406 */
[----:B------:R-:W-:Y:S04]  /*6f40*/  STS.U16 [R15+UR6+0x180], R27 ;  /* 0x0001801b0f007988 */ /* 0x000fe80008000406 */
[----:B------:R0:W-:Y:S02]  /*6f50*/  STS.U16 [R15+UR6+0x80], R17 ;  /* 0x000080110f007988 */ /* 0x0001e40008000406 */
[----:B0-----:R-:W-:Y:S01]  /*6f60*/  PRMT R17, RZ, 0x7610, R17 ;  /* 0x00007610ff117816 */ /* 0x001fe20000000011 */
[----:B------:R-:W-:-:S05]  /*6f70*/  IMAD.SHL.U32 R8, R25, 0x2, RZ ;  /* 0x0000000219087824 */ /* 0x000fca00078e00ff */
[----:B------:R-:W-:Y:S01]  /*6f80*/  LOP3.LUT R9, R8, 0x10, RZ, 0xc0, !PT ;  /* 0x0000001008097812 */ /* 0x000fe200078ec0ff */
[----:B--2---:R-:W-:Y:S04]  /*6f90*/  STL [R1+0x970], R14 ;  /* 0x0009700e01007387 */ /* 0x004fe80000100800 */
[----:B------:R0:W-:Y:S02]  /*6fa0*/  STL.64 [R1+0x190], R4 ;  /* 0x0001900401007387 */ /* 0x0001e40000100a00 */
[----:B0-----:R-:W-:Y:S02]  /*6fb0*/  IMAD.MOV.U32 R4, RZ, RZ, R0 ;  /* 0x000000ffff047224 */ /* 0x001fe400078e0000 */
[----:B------:R-:W-:Y:S01]  /*6fc0*/  IMAD.MOV.U32 R5, RZ, RZ, R3 ;  /* 0x000000ffff057224 */ /* 0x000fe200078e0003 */
[----:B---3--:R0:W-:Y:S04]  /*6fd0*/  STL [R1+0x974], R16 ;  /* 0x0009741001007387 */ /* 0x0081e80000100800 */
[----:B------:R1:W-:Y:S01]  /*6fe0*/  STL.64 [R1+0x188], R4 ;  /* 0x0001880401007387 */ /* 0x0003e20000100a00 */
[----:B------:R-:W-:-:S03]  /*6ff0*/  IMAD.WIDE R12, R18, 0x2, R4 ;  /* 0x00000002120c7825 */ /* 0x000fc600078e0204 */
[----:B0-----:R-:W2:Y:S04]  /*7000*/  LDL.LU R16, [R1+0x49c] ;  /* 0x00049c0001107983 */ /* 0x001ea80000300800 */
[----:B------:R-:W3:Y:S04]  /*7010*/  LDL.LU R14, [R1+0x4a0] ;  /* 0x0004a000010e7983 */ /* 0x000ee80000300800 */
[----:B------:R-:W4:Y:S04]  /*7020*/  LDL.LU R7, [R1+0x4a4] ;  /* 0x0004a40001077983 */ /* 0x000f280000300800 */
[----:B-1----:R-:W4:Y:S04]  /*7030*/  LDL.LU R4, [R1+0x498] ;  /* 0x0004980001047983 */ /* 0x002f280000300800 */
[----:B------:R-:W2:Y:S04]  /*7040*/  LDL.LU R0, [R1+0x424] ;  /* 0x0004240001007983 */ /* 0x000ea80000300800 */
[----:B------:R-:W3:Y:S04]  /*7050*/  LDL.LU R20, [R1+0x420] ;  /* 0x0004200001147983 */ /* 0x000ee80000300800 */
[----:B------:R-:W4:Y:S04]  /*7060*/  LDL.LU R22, [R1+0x41c] ;  /* 0x00041c0001167983 */ /* 0x000f280000300800 */
[----:B------:R-:W4:Y:S04]  /*7070*/  LDL.LU R23, [R1+0x414] ;  /* 0x0004140001177983 */ /* 0x000f280000300800 */
[----:B------:R-:W4:Y:S04]  /*7080*/  LDL.LU R24, [R1+0x50] ;  /* 0x0000500001187983 */ /* 0x000f280000300800 */
[----:B------:R-:W4:Y:S04]  /*7090*/  LDL.LU R5, [R1+0x4c] ;  /* 0x00004c0001057983 */ /* 0x000f280000300800 */
[----:B------:R-:W4:Y:S04]  /*70a0*/  LDL.LU R26, [R1+0x48] ;  /* 0x00004800011a7983 */ /* 0x000f280000300800 */
[----:B------:R-:W4:Y:S01]  /*70b0*/  LDL.LU R27, [R1+0x40] ;  /* 0x00004000011b7983 */ /* 0x000f220000300800 */
[----:B------:R-:W-:-:S03]  /*70c0*/  IMAD.SHL.U32 R3, R25, 0x8, RZ ;  /* 0x0000000819037824 */ /* 0x000fc600078e00ff */
[----:B------:R0:W4:Y:S02]  /*70d0*/  @!P1 LDG.E.U16 R17, desc[UR10][R12.64] ;  /* 0x0000000a0c119981 */ /* 0x000124000c1e1500 */
[----:B------:R-:W-:Y:S02]  /*70e0*/  LOP3.LUT R3, R3, 0x30, RZ, 0xc0, !PT ;  /* 0x0000003003037812 */ /* 0x000fe400078ec0ff */
[----:B------:R-:W4:Y:S01]  /*70f0*/  LDL.LU R6, [R1+0x508] ;  /* 0x0005080001067983 */ /* 0x000f220000300800 */
[----:B0-----:R-:W-:-:S05]  /*7100*/  LOP3.LUT R12, R25, 0x7, RZ, 0xc0, !PT ;  /* 0x00000007190c7812 */ /* 0x001fca00078ec0ff */
[C---:B------:R-:W-:Y:S02]  /*7110*/  IMAD R3, R12.reuse, 0x40, R3 ;  /* 0x000000400c037824 */ /* 0x040fe400078e0203 */
[----:B------:R-:W-:-:S03]  /*7120*/  IMAD R13, R12, 0x210, RZ ;  /* 0x000002100c0d7824 */ /* 0x000fc600078e02ff */
[----:B------:R-:W-:Y:S02]  /*7130*/  LOP3.LUT R3, R3, 0x30, R8, 0x78, !PT ;  /* 0x0000003003037812 */ /* 0x000fe400078e7808 */
[----:B------:R-:W4:Y:S01]  /*7140*/  LDL.LU R8, [R1+0x48c] ;  /* 0x00048c0001087983 */ /* 0x000f220000300800 */
[----:B------:R-:W-:-:S03]  /*7150*/  LOP3.LUT R12, R9, 0x20, R25, 0xf8, !PT ;  /* 0x00000020090c7812 */ /* 0x000fc600078ef819 */
[----:B------:R-:W4:Y:S04]  /*7160*/  LDL.LU R29, [R1+0x494] ;  /* 0x00049400011d7983 */ /* 0x000f280000300800 */
[----:B------:R-:W4:Y:S04]  /*7170*/  LDL.LU R28, [R1+0x490] ;  /* 0x00049000011c7983 */ /* 0x000f280000300800 */
[----:B------:R-:W4:Y:S04]  /*7180*/  LDL.LU R9, [R1+0x484] ;  /* 0x0004840001097983 */ /* 0x000f280000300800 */
[----:B------:R-:W4:Y:S04]  /*7190*/  LDL.LU R19, [R1+0x418] ;  /* 0x0004180001137983 */ /* 0x000f280000300800 */
[----:B------:R-:W4:Y:S04]  /*71a0*/  LDL.LU R18, [R1+0x410] ;  /* 0x0004100001127983 */ /* 0x000f280000300800 */
[----:B------:R-:W4:Y:S01]  /*71b0*/  LDL.LU R21, [R1+0x40c] ;  /* 0x00040c0001157983 */ /* 0x000f220000300800 */
[----:B------:R-:W-:-:S02]  /*71c0*/  LOP3.LUT R13, R13, R12, RZ, 0x3c, !PT ;  /* 0x0000000c0d0d7212 */ /* 0x000fc400078e3cff */
[C---:B------:R-:W-:Y:S01]  /*71d0*/  LOP3.LUT R12, R15.reuse, 0x10, RZ, 0x3c, !PT ;  /* 0x000000100f0c7812 */ /* 0x040fe200078e3cff */
[----:B--2---:R0:W-:Y:S04]  /*71e0*/  STS.U16 [R15+UR6+0x2000], R0 ;  /* 0x002000000f007988 */ /* 0x0041e80008000406 */
[----:B---3--:R1:W-:Y:S04]  /*71f0*/  STS.U16 [R15+UR6+0x2080], R20 ;  /* 0x002080140f007988 */ /* 0x0083e80008000406 */
[----:B----4-:R2:W-:Y:S04]  /*7200*/  STS.U16 [R15+UR6+0x2100], R22 ;  /* 0x002100160f007988 */ /* 0x0105e80008000406 */
[----:B0-----:R-:W3:Y:S04]  /*7210*/  LDL.LU R0, [R1+0x404] ;  /* 0x0004040001007983 */ /* 0x001ee80000300800 */
[----:B-1----:R-:W4:Y:S04]  /*7220*/  LDL.LU R20, [R1+0x44] ;  /* 0x0000440001147983 */ /* 0x002f280000300800 */
[----:B------:R0:W-:Y:S04]  /*7230*/  STS.U16 [R15+UR6+0x2180], R23 ;  /* 0x002180170f007988 */ /* 0x0001e80008000406 */
[----:B--2---:R-:W2:Y:S04]  /*7240*/  LDL.LU R22, [R1+0x3c] ;  /* 0x00003c0001167983 */ /* 0x004ea80000300800 */
[----:B------:R1:W-:Y:S04]  /*7250*/  STS.U16 [R15+UR6+0x3000], R24 ;  /* 0x003000180f007988 */ /* 0x0003e80008000406 */
[----:B0-----:R-:W2:Y:S04]  /*7260*/  LDL.LU R23, [R1+0x38] ;  /* 0x0000380001177983 */ /* 0x001ea80000300800 */
[----:B-1----:R-:W2:Y:S04]  /*7270*/  LDL.LU R24, [R1+0x30] ;  /* 0x0000300001187983 */ /* 0x002ea80000300800 */
[----:B------:R0:W-:Y:S04]  /*7280*/  STS.U16 [R15+UR6+0x3100], R26 ;  /* 0x0031001a0f007988 */ /* 0x0001e80008000406 */
[----:B------:R1:W-:Y:S04]  /*7290*/  STS.U16 [R15+UR6+0x3180], R27 ;  /* 0x0031801b0f007988 */ /* 0x0003e80008000406 */
[----:B0-----:R-:W2:Y:S04]  /*72a0*/  LDL.LU R26, [R1+0x4f8] ;  /* 0x0004f800011a7983 */ /* 0x001ea80000300800 */
[----:B-1----:R-:W2:Y:S04]  /*72b0*/  LDL.LU R27, [R1+0x500] ;  /* 0x00050000011b7983 */ /* 0x002ea80000300800 */
[----:B------:R0:W-:Y:S04]  /*72c0*/  STS.U16 [R15+UR6+0x1000], R16 ;  /* 0x001000100f007988 */ /* 0x0001e80008000406 */
[----:B------:R1:W-:Y:S04]  /*72d0*/  STS.U16 [R15+UR6+0x1080], R14 ;  /* 0x0010800e0f007988 */ /* 0x0003e80008000406 */
[----:B------:R1:W-:Y:S04]  /*72e0*/  STS.U16 [R15+UR6+0x1100], R7 ;  /* 0x001100070f007988 */ /* 0x0003e80008000406 */
[----:B0-----:R-:W2:Y:S04]  /*72f0*/  LDL.LU R16, [R1+0x50c] ;  /* 0x00050c0001107983 */ /* 0x001ea80000300800 */
[----:B-1----:R-:W2:Y:S04]  /*7300*/  LDL.LU R14, [R1+0x4fc] ;  /* 0x0004fc00010e7983 */ /* 0x002ea80000300800 */
[----:B------:R0:W-:Y:S04]  /*7310*/  STS.U16 [R15+UR6+0x1180], R4 ;  /* 0x001180040f007988 */ /* 0x0001e80008000406 */
[----:B------:R-:W-:Y:S04]  /*7320*/  STS.U16 [R15+UR6+0x3080], R5 ;  /* 0x003080050f007988 */ /* 0x000fe80008000406 */
[----:B------:R-:W2:Y:S04]  /*7330*/  LDL.LU R7, [R1+0x47c] ;  /* 0x00047c0001077983 */ /* 0x000ea80000300800 */
[----:B------:R1:W-:Y:S04]  /*7340*/  STS.U16 [R12+UR6+0x1200], R8 ;  /* 0x001200080c007988 */ /* 0x0003e80008000406 */
[----:B0-----:R-:W2:Y:S04]  /*7350*/  LDL.LU R4, [R1+0x480] ;  /* 0x0004800001047983 */ /* 0x001ea80000300800 */
[----:B------:R0:W-:Y:S04]  /*7360*/  STS.U16 [R12+UR6+0x1380], R9 ;  /* 0x001380090c007988 */ /* 0x0001e80008000406 */
[----:B-1----:R-:W2:Y:S04]  /*7370*/  LDL.LU R8, [R1+0x488] ;  /* 0x0004880001087983 */ /* 0x002ea80000300800 */
[----:B------:R1:W-:Y:S04]  /*7380*/  STS.U16 [R12+UR6+0x2200], R19 ;  /* 0x002200130c007988 */ /* 0x0003e80008000406 */
[----:B0-----:R-:W2:Y:S04]  /*7390*/  LDL.LU R9, [R1+0x478] ;  /* 0x0004780001097983 */ /* 0x001ea80000300800 */
[----:B------:R0:W-:Y:S04]  /*73a0*/  STS.U16 [R12+UR6+0x2280], R18 ;  /* 0x002280120c007988 */ /* 0x0001e80008000406 */
[----:B-1----:R-:W2:Y:S04]  /*73b0*/  LDL.LU R19, [R1+0x408] ;  /* 0x0004080001137983 */ /* 0x002ea80000300800 */
[----:B0-----:R-:W2:Y:S04]  /*73c0*/  LDL.LU R18, [R1+0x400] ;  /* 0x0004000001127983 */ /* 0x001ea80000300800 */
[----:B------:R0:W-:Y:S04]  /*73d0*/  STS.U16 [R12+UR6+0x2300], R21 ;  /* 0x002300150c007988 */ /* 0x0001e80008000406 */
[----:B------:R-:W-:Y:S04]  /*73e0*/  STS.U16 [R12+UR6+0x200], R6 ;  /* 0x000200060c007988 */ /* 0x000fe80008000406 */
[----:B0-----:R-:W2:Y:S04]  /*73f0*/  LDL.LU R21, [R1+0x3fc] ;  /* 0x0003fc0001157983 */ /* 0x001ea80000300800 */
[----:B------:R-:W-:Y:S04]  /*7400*/  STS.U16 [R12+UR6+0x1280], R29 ;  /* 0x0012801d0c007988 */ /* 0x000fe80008000406 */
[----:B------:R-:W-:Y:S04]  /*7410*/  STS.U16 [R12+UR6+0x1300], R28 ;  /* 0x0013001c0c007988 */ /* 0x000fe80008000406 */
[----:B------:R0:W-:Y:S04]  /*7420*/  STS.U16 [R12+UR6+0x300], R10 ;  /* 0x0003000a0c007988 */ /* 0x0001e80008000406 */
[----:B------:R1:W-:Y:S01]  /*7430*/  STS.U16 [R12+UR6+0x380], R2 ;  /* 0x000380020c007988 */ /* 0x0003e20008000406 */
[----:B0-----:R-:W-:Y:S01]  /*7440*/  LOP3.LUT R10, R15, 0x20, RZ, 0x3c, !PT ;  /* 0x000000200f0a7812 */ /* 0x001fe200078e3cff */
[----:B-1----:R-:W-:-:S02]  /*7450*/  IMAD.SHL.U32 R2, R25, 0x100, RZ ;  /* 0x0000010019027824 */ /* 0x002fc400078e00ff */
[----:B------:R-:W-:Y:S04]  /*7460*/  STS.U16 [R12+UR6+0x280], R11 ;  /* 0x0002800b0c007988 */ /* 0x000fe80008000406 */
[----:B---3--:R-:W-:Y:S04]  /*7470*/  STS.U16 [R12+UR6+0x2380], R0 ;  /* 0x002380000c007988 */ /* 0x008fe80008000406 */
[----:B----4-:R-:W-:Y:S04]  /*7480*/  STS.U16 [R12+UR6+0x3200], R20 ;  /* 0x003200140c007988 */ /* 0x010fe80008000406 */
[----:B--2---:R0:W-:Y:S04]  /*7490*/  STS.U16 [R12+UR6+0x3280], R22 ;  /* 0x003280160c007988 */ /* 0x0041e80008000406 */
[----:B------:R1:W-:Y:S04]  /*74a0*/  STS.U16 [R12+UR6+0x3300], R23 ;  /* 0x003300170c007988 */ /* 0x0003e80008000406 */
[----:B0-----:R-:W2:Y:S04]  /*74b0*/  LDL.LU R22, [R1+0x1f4] ;  /* 0x0001f40001167983 */ /* 0x001ea80000300800 */
[----:B------:R0:W-:Y:S04]  /*74c0*/  STS.U16 [R12+UR6+0x3380], R24 ;  /* 0x003380180c007988 */ /* 0x0001e80008000406 */
[----:B-1----:R-:W3:Y:S04]  /*74d0*/  LDL.LU R23, [R1+0x34] ;  /* 0x0000340001177983 */ /* 0x002ee80000300800 */
[----:B0-----:R-:W4:Y:S04]  /*74e0*/  LDL.LU R24, [R1+0x2c] ;  /* 0x00002c0001187983 */ /* 0x001f280000300800 */
[----:B------:R-:W4:Y:S04]  /*74f0*/  LDL.LU R5, [R1+0x28] ;  /* 0x0000280001057983 */ /* 0x000f280000300800 */
[----:B------:R-:W4:Y:S04]  /*7500*/  LDL.LU R6, [R1+0x24] ;  /* 0x0000240001067983 */ /* 0x000f280000300800 */
[----:B------:R-:W4:Y:S04]  /*7510*/  LDL.LU R29, [R1+0x4ec] ;  /* 0x0004ec00011d7983 */ /* 0x000f280000300800 */
[----:B------:R-:W4:Y:S04]  /*7520*/  LDL.LU R28, [R1+0x4f4] ;  /* 0x0004f400011c7983 */ /* 0x000f280000300800 */
[----:B------:R-:W4:Y:S04]  /*7530*/  LDL.LU R0, [R1+0x4f0] ;  /* 0x0004f00001007983 */ /* 0x000f280000300800 */
[----:B------:R-:W4:Y:S04]  /*7540*/  LDL.LU R20, [R1+0x4e8] ;  /* 0x0004e80001147983 */ /* 0x000f280000300800 */
[----:B------:R-:W4:Y:S04]  /*7550*/  LDL.LU R25, [R1+0x46c] ;  /* 0x00046c0001197983 */ /* 0x000f280000300800 */
[----:B------:R0:W-:Y:S04]  /*7560*/  STS.U16 [R10+UR6+0x400], R26 ;  /* 0x0004001a0a007988 */ /* 0x0001e80008000406 */
[----:B------:R1:W-:Y:S04]  /*7570*/  STS.U16 [R10+UR6+0x480], R27 ;  /* 0x0004801b0a007988 */ /* 0x0003e80008000406 */
[----:B0-----:R-:W4:Y:S04]  /*7580*/  LDL.LU R26, [R1+0x474] ;  /* 0x00047400011a7983 */ /* 0x001f280000300800 */
[----:B-1----:R-:W4:Y:S04]  /*7590*/  LDL.LU R27, [R1+0x470] ;  /* 0x00047000011b7983 */ /* 0x002f280000300800 */
[----:B------:R0:W-:Y:S04]  /*75a0*/  STS.U16 [R10+UR6+0x1500], R8 ;  /* 0x001500080a007988 */ /* 0x0001e80008000406 */
[----:B------:R1:W-:Y:S04]  /*75b0*/  STS.U16 [R10+UR6+0x1580], R9 ;  /* 0x001580090a007988 */ /* 0x0003e80008000406 */
[----:B0-----:R-:W4:Y:S04]  /*75c0*/  LDL.LU R8, [R1+0x468] ;  /* 0x0004680001087983 */ /* 0x001f280000300800 */
[----:B------:R0:W-:Y:S04]  /*75d0*/  STS.U16 [R10+UR6+0x2400], R19 ;  /* 0x002400130a007988 */ /* 0x0001e80008000406 */
[----:B-1----:R-:W4:Y:S04]  /*75e0*/  LDL.LU R9, [R1+0x3f8] ;  /* 0x0003f80001097983 */ /* 0x002f280000300800 */
[----:B------:R1:W-:Y:S04]  /*75f0*/  STS.U16 [R10+UR6+0x2480], R18 ;  /* 0x002480120a007988 */ /* 0x0003e80008000406 */
[----:B0-----:R-:W4:Y:S04]  /*7600*/  LDL.LU R19, [R1+0x9c] ;  /* 0x00009c0001137983 */ /* 0x001f280000300800 */
[----:B-1----:R-:W4:Y:S01]  /*7610*/  LDL.LU R18, [R1+0x98] ;  /* 0x0000980001127983 */ /* 0x002f220000300800 */
[----:B------:R-:W-:-:S03]  /*7620*/  LOP3.LUT R11, R15, 0x30, RZ, 0x3c, !PT ;  /* 0x000000300f0b7812 */ /* 0x000fc600078e3cff */
[----:B------:R0:W-:Y:S04]  /*7630*/  STS.U16 [R10+UR6+0x2500], R21 ;  /* 0x002500150a007988 */ /* 0x0001e80008000406 */
[----:B------:R-:W-:Y:S04]  /*7640*/  STS.U16 [R10+UR6+0x500], R16 ;  /* 0x000500100a007988 */ /* 0x000fe80008000406 */
[----:B0-----:R-:W4:Y:S04]  /*7650*/  LDL.LU R21, [R1+0x94] ;  /* 0x0000940001157983 */ /* 0x001f280000300800 */
[----:B------:R-:W-:Y:S04]  /*7660*/  STS.U16 [R10+UR6+0x580], R14 ;  /* 0x0005800e0a007988 */ /* 0x000fe80008000406 */
[----:B------:R-:W-:Y:S04]  /*7670*/  STS.U16 [R10+UR6+0x1400], R7 ;  /* 0x001400070a007988 */ /* 0x000fe80008000406 */
[----:B------:R-:W-:Y:S04]  /*7680*/  STS.U16 [R10+UR6+0x1480], R4 ;  /* 0x001480040a007988 */ /* 0x000fe80008000406 */
[----:B--2---:R0:W-:Y:S04]  /*7690*/  STS.U16 [R10+UR6+0x2580], R22 ;  /* 0x002580160a007988 */ /* 0x0041e80008000406 */
[----:B---3--:R1:W-:Y:S04]  /*76a0*/  STS.U16 [R10+UR6+0x3400], R23 ;  /* 0x003400170a007988 */ /* 0x0083e80008000406 */
[----:B0-----:R-:W2:Y:S04]  /*76b0*/  LDL.LU R22, [R1+0x20] ;  /* 0x0000200001167983 */ /* 0x001ea80000300800 */
[----:B----4-:R0:W-:Y:S04]  /*76c0*/  STS.U16 [R10+UR6+0x3480], R24 ;  /* 0x003480180a007988 */ /* 0x0101e80008000406 */
[----:B-1----:R-:W3:Y:S04]  /*76d0*/  LDL.LU R23, [R1+0x1c] ;  /* 0x00001c0001177983 */ /* 0x002ee80000300800 */
[----:B------:R-:W-:Y:S04]  /*76e0*/  STS.U16 [R10+UR6+0x3500], R5 ;  /* 0x003500050a007988 */ /* 0x000fe80008000406 */
[----:B0-----:R-:W4:Y:S04]  /*76f0*/  LDL.LU R24, [R1+0x18] ;  /* 0x0000180001187983 */ /* 0x001f280000300800 */
[----:B------:R-:W4:Y:S04]  /*7700*/  LDL.LU R16, [R1+0x14] ;  /* 0x0000140001107983 */ /* 0x000f280000300800 */
[----:B------:R-:W-:Y:S04]  /*7710*/  STS.U16 [R10+UR6+0x3580], R6 ;  /* 0x003580060a007988 */ /* 0x000fe80008000406 */
[----:B------:R-:W4:Y:S04]  /*7720*/  LDL.LU R14, [R1+0x4dc] ;  /* 0x0004dc00010e7983 */ /* 0x000f280000300800 */
[----:B------:R0:W-:Y:S04]  /*7730*/  STS.U16 [R11+UR6+0x1600], R25 ;  /* 0x001600190b007988 */ /* 0x0001e80008000406 */
[----:B------:R-:W4:Y:S04]  /*7740*/  LDL.LU R7, [R1+0x4e0] ;  /* 0x0004e00001077983 */ /* 0x000f280000300800 */
[----:B------:R1:W-:Y:S04]  /*7750*/  STS.U16 [R11+UR6+0x600], R29 ;  /* 0x0006001d0b007988 */ /* 0x0003e80008000406 */
[----:B0-----:R-:W4:Y:S04]  /*7760*/  LDL.LU R25, [R1+0x4e4] ;  /* 0x0004e40001197983 */ /* 0x001f280000300800 */
[----:B------:R0:W-:Y:S04]  /*7770*/  STS.U16 [R11+UR6+0x680], R28 ;  /* 0x0006801c0b007988 */ /* 0x0001e80008000406 */
[----:B-1----:R-:W4:Y:S04]  /*7780*/  LDL.LU R29, [R1+0x4d8] ;  /* 0x0004d800011d7983 */ /* 0x002f280000300800 */
        /* <DEDUP_REMOVED lines=8> */
[----:B0-----:R-:W4:Y:S01]  /*7810*/  LDL.LU R27, [R1+0x90] ;  /* 0x00009000011b7983 */ /* 0x001f220000300800 */
[----:B------:R-:W-:-:S03]  /*7820*/  LOP3.LUT R4, R15, 0x40, RZ, 0x3c, !PT ;  /* 0x000000400f047812 */ /* 0x000fc600078e3cff */
[----:B------:R0:W-:Y:S04]  /*7830*/  STS.U16 [R11+UR6+0x2700], R18 ;  /* 0x002700120b007988 */ /* 0x0001e80008000406 */
[----:B0-----:R-:W4:Y:S04]  /*7840*/  LDL.LU R18, [R1+0x88] ;  /* 0x0000880001127983 */ /* 0x001f280000300800 */
[----:B------:R-:W4:Y:S01]  /*7850*/  LDL.LU R15, [R1+0x8c] ;  /* 0x00008c00010f7983 */ /* 0x000f220000300800 */
[----:B------:R-:W-:-:S03]  /*7860*/  LOP3.LUT R2, R13, 0x1000, R2, 0xf8, !PT ;  /* 0x000010000d027812 */ /* 0x000fc600078ef802 */
[----:B------:R-:W4:Y:S04]  /*7870*/  LDL.LU R13, [R1+0x84] ;  /* 0x00008400010d7983 */ /* 0x000f280000300800 */
        /* <DEDUP_REMOVED lines=9> */
[----:B-1----:R-:W4:Y:S04]  /*7910*/  LDL.LU R21, [R1+0x4d4] ;  /* 0x0004d40001157983 */ /* 0x002f280000300800 */
[----:B--2---:R0:W-:Y:S04]  /*7920*/  STS.U16 [R11+UR6+0x3600], R22 ;  /* 0x003600160b007988 */ /* 0x0041e80008000406 */
[----:B---3--:R1:W-:Y:S04]  /*7930*/  STS.U16 [R11+UR6+0x3680], R23 ;  /* 0x003680170b007988 */ /* 0x0083e80008000406 */
[----:B0-----:R-:W2:Y:S04]  /*7940*/  LDL.LU R22, [R1+0x4d0] ;  /* 0x0004d00001167983 */ /* 0x001ea80000300800 */
[----:B----4-:R0:W-:Y:S04]  /*7950*/  STS.U16 [R11+UR6+0x3700], R24 ;  /* 0x003700180b007988 */ /* 0x0101e80008000406 */
[----:B------:R3:W-:Y:S04]  /*7960*/  STS.U16 [R11+UR6+0x3780], R16 ;  /* 0x003780100b007988 */ /* 0x0007e80008000406 */
[----:B-1----:R-:W4:Y:S04]  /*7970*/  LDL.LU R23, [R1+0x4c4] ;  /* 0x0004c40001177983 */ /* 0x002f280000300800 */
[----:B------:R1:W-:Y:S04]  /*7980*/  STS.U16 [R4+UR6+0x800], R14 ;  /* 0x0008000e04007988 */ /* 0x0003e80008000406 */
[----:B0-----:R-:W4:Y:S04]  /*7990*/  LDL.LU R24, [R1+0x44c] ;  /* 0x00044c0001187983 */ /* 0x001f280000300800 */
[----:B------:R0:W-:Y:S04]  /*79a0*/  STS.U16 [R4+UR6+0x880], R7 ;  /* 0x0008800704007988 */ /* 0x0001e80008000406 */
[----:B---3--:R-:W3:Y:S04]  /*79b0*/  LDL.LU R16, [R1+0x974] ;  /* 0x0009740001107983 */ /* 0x008ee80000300800 */
[----:B------:R0:W-:Y:S04]  /*79c0*/  STS.U16 [R4+UR6+0x900], R25 ;  /* 0x0009001904007988 */ /* 0x0001e80008000406 */
[----:B-1----:R-:W3:Y:S04]  /*79d0*/  LDL.LU R14, [R1+0x970] ;  /* 0x00097000010e7983 */ /* 0x002ee80000300800 */
[----:B------:R-:W-:Y:S04]  /*79e0*/  STS.U16 [R4+UR6+0x980], R29 ;  /* 0x0009801d04007988 */ /* 0x000fe80008000406 */
[----:B0-----:R-:W3:Y:S04]  /*79f0*/  LDL.LU R7, [R1+0x96c] ;  /* 0x00096c0001077983 */ /* 0x001ee80000300800 */
[----:B------:R-:W-:Y:S04]  /*7a00*/  STS.U16 [R4+UR6+0x1800], R28 ;  /* 0x0018001c04007988 */ /* 0x000fe80008000406 */
[----:B------:R-:W3:Y:S04]  /*7a10*/  LDL.LU R25, [R1+0x968] ;  /* 0x0009680001197983 */ /* 0x000ee80000300800 */
[----:B------:R-:W-:Y:S04]  /*7a20*/  STS.U16 [R4+UR6+0x1880], R0 ;  /* 0x0018800004007988 */ /* 0x000fe80008000406 */
[----:B------:R-:W-:Y:S04]  /*7a30*/  STS.U16 [R4+UR6+0x1900], R20 ;  /* 0x0019001404007988 */ /* 0x000fe80008000406 */
[----:B------:R0:W-:Y:S04]  /*7a40*/  STS.U16 [R4+UR6+0x1980], R26 ;  /* 0x0019801a04007988 */ /* 0x0001e80008000406 */
[----:B------:R1:W-:Y:S04]  /*7a50*/  STS.U16 [R4+UR6+0x2800], R27 ;  /* 0x0028001b04007988 */ /* 0x0003e80008000406 */
[----:B0-----:R-:W3:Y:S04]  /*7a60*/  LDL.LU R26, [R1+0x454] ;  /* 0x00045400011a7983 */ /* 0x001ee80000300800 */
[----:B-1----:R-:W3:Y:S04]  /*7a70*/  LDL.LU R27, [R1+0x450] ;  /* 0x00045000011b7983 */ /* 0x002ee80000300800 */
[----:B------:R-:W3:Y:S04]  /*7a80*/  LDL.LU R29, [R1+0x80] ;  /* 0x00008000011d7983 */ /* 0x000ee80000300800 */
[----:B------:R0:W-:Y:S04]  /*7a90*/  STS.U16 [R4+UR6+0x2880], R15 ;  /* 0x0028800f04007988 */ /* 0x0001e80008000406 */
[----:B------:R-:W3:Y:S04]  /*7aa0*/  LDL.LU R28, [R1+0x7c] ;  /* 0x00007c00011c7983 */ /* 0x000ee80000300800 */
[----:B------:R-:W3:Y:S01]  /*7ab0*/  LDL.LU R0, [R1+0x78] ;  /* 0x0000780001007983 */ /* 0x000ee20000300800 */
[----:B0-----:R-:W0:Y:S03]  /*7ac0*/  S2R R15, SR_TID.X ;  /* 0x00000000000f7919 */ /* 0x001e260000002100 */
[----:B------:R1:W-:Y:S04]  /*7ad0*/  STS.U16 [R4+UR6+0x2900], R18 ;  /* 0x0029001204007988 */ /* 0x0003e80008000406 */
[----:B------:R-:W3:Y:S04]  /*7ae0*/  LDL.LU R20, [R1+0x74] ;  /* 0x0000740001147983 */ /* 0x000ee80000300800 */
[----:B------:R0:W-:Y:S04]  /*7af0*/  STS.U16 [R4+UR6+0x2980], R13 ;  /* 0x0029800d04007988 */ /* 0x0001e80008000406 */
[----:B-1----:R-:W3:Y:S01]  /*7b00*/  LDL.LU R18, [R1] ;  /* 0x0000000001127983 */ /* 0x002ee20000300800 */
[----:B0-----:R-:W-:-:S05]  /*7b10*/  LOP3.LUT R15, R15, 0x3f, RZ, 0xc0, !PT ;  /* 0x0000003f0f0f7812 */ /* 0x001fca00078ec0ff */
[----:B------:R-:W-:-:S05]  /*7b20*/  IMAD.SHL.U32 R15, R15, 0x2, RZ ;  /* 0x000000020f0f7824 */ /* 0x000fca00078e00ff */
[----:B------:R-:W-:Y:S02]  /*7b30*/  LOP3.LUT R13, R15, 0x50, RZ, 0x3c, !PT ;  /* 0x000000500f0d7812 */ /* 0x000fe400078e3cff */
[----:B------:R-:W3:Y:S04]  /*7b40*/  LDL.LU R15, [R1+0x448] ;  /* 0x00044800010f7983 */ /* 0x000ee80000300800 */
[----:B------:R-:W-:Y:S04]  /*7b50*/  STS.U16 [R4+UR6+0x3800], R5 ;  /* 0x0038000504007988 */ /* 0x000fe80008000406 */
[----:B------:R-:W-:Y:S04]  /*7b60*/  STS.U16 [R4+UR6+0x3880], R6 ;  /* 0x0038800604007988 */ /* 0x000fe80008000406 */
[----:B------:R-:W-:Y:S04]  /*7b70*/  STS.U16 [R4+UR6+0x3900], R8 ;  /* 0x0039000804007988 */ /* 0x000fe80008000406 */
[----:B------:R0:W-:Y:S04]  /*7b80*/  STS.U16 [R4+UR6+0x3980], R9 ;  /* 0x0039800904007988 */ /* 0x0001e80008000406 */
[----:B------:R1:W-:Y:S04]  /*7b90*/  STS.U16 [R13+UR6+0xa00], R19 ;  /* 0x000a00130d007988 */ /* 0x0003e80008000406 */
[----:B0-----:R-:W3:Y:S04]  /*7ba0*/  LDL.LU R4, [R1+0x4bc] ;  /* 0x0004bc0001047983 */ /* 0x001ee80000300800 */
[----:B------:R-:W3:Y:S04]  /*7bb0*/  LDL.LU R5, [R1+0x4c0] ;  /* 0x0004c00001057983 */ /* 0x000ee80000300800 */
[----:B------:R-:W3:Y:S04]  /*7bc0*/  LDL.LU R6, [R1+0x4c8] ;  /* 0x0004c80001067983 */ /* 0x000ee80000300800 */
[----:B------:R-:W3:Y:S04]  /*7bd0*/  LDL.LU R8, [R1+0x4b8] ;  /* 0x0004b80001087983 */ /* 0x000ee80000300800 */
[----:B------:R-:W3:Y:S04]  /*7be0*/  LDL.LU R9, [R1+0x43c] ;  /* 0x00043c0001097983 */ /* 0x000ee80000300800 */
[----:B------:R0:W-:Y:S04]  /*7bf0*/  STS.U16 [R13+UR6+0xa80], R21 ;  /* 0x000a80150d007988 */ /* 0x0001e80008000406 */
[----:B-1----:R-:W3:Y:S04]  /*7c00*/  LDL.LU R19, [R1+0x440] ;  /* 0x0004400001137983 */ /* 0x002ee80000300800 */
[----:B0-----:R-:W3:Y:S04]  /*7c10*/  LDL.LU R21, [R1+0x444] ;  /* 0x0004440001157983 */ /* 0x001ee80000300800 */
[----:B--2---:R0:W-:Y:S04]  /*7c20*/  STS.U16 [R13+UR6+0xb00], R22 ;  /* 0x000b00160d007988 */ /* 0x0041e80008000406 */
[----:B0-----:R-:W2:Y:S04]  /*7c30*/  LDL.LU R22, [R1+0x438] ;  /* 0x0004380001167983 */ /* 0x001ea80000300800 */
[----:B----4-:R0:W-:Y:S04]  /*7c40*/  STS.U16 [R13+UR6+0xb80], R23 ;  /* 0x000b80170d007988 */ /* 0x0101e80008000406 */
[----:B------:R1:W-:Y:S04]  /*7c50*/  STS.U16 [R13+UR6+0x1a00], R24 ;  /* 0x001a00180d007988 */ /* 0x0003e80008000406 */
[----:B0-----:R-:W4:Y:S04]  /*7c60*/  LDL.LU R23, [R1+0x70] ;  /* 0x0000700001177983 */ /* 0x001f280000300800 */
[----:B-1----:R-:W4:Y:S04]  /*7c70*/  LDL.LU R24, [R1+0x6c] ;  /* 0x00006c0001187983 */ /* 0x002f280000300800 */
[----:B---3--:R0:W-:Y:S04]  /*7c80*/  STS.U16 [R13+UR6+0x1a80], R26 ;  /* 0x001a801a0d007988 */ /* 0x0081e80008000406 */
[----:B------:R1:W-:Y:S04]  /*7c90*/  STS.U16 [R13+UR6+0x1b00], R27 ;  /* 0x001b001b0d007988 */ /* 0x0003e80008000406 */
[----:B0-----:R-:W3:Y:S04]  /*7ca0*/  LDL.LU R26, [R1+0x964] ;  /* 0x00096400011a7983 */ /* 0x001ee80000300800 */
[----:B-1----:R-:W2:Y:S04]  /*7cb0*/  LDL.LU R27, [R1+0x960] ;  /* 0x00096000011b7983 */ /* 0x002ea80000300800 */
[----:B------:R0:W-:Y:S02]  /*7cc0*/  STS.U16 [R13+UR6+0x1b80], R15 ;  /* 0x001b800f0d007988 */ /* 0x0001e40008000406 */
[----:B0-----:R-:W0:Y:S02]  /*7cd0*/  S2R R15, SR_TID.X ;  /* 0x00000000000f7919 */ /* 0x001e240000002100 */
[----:B------:R1:W-:Y:S01]  /*7ce0*/  STS.U16 [R13+UR6+0x2b80], R20 ;  /* 0x002b80140d007988 */ /* 0x0003e20008000406 */
[----:B0-----:R-:W-:-:S05]  /*7cf0*/  LOP3.LUT R15, R15, 0x3f, RZ, 0xc0, !PT ;  /* 0x0000003f0f0f7812 */ /* 0x001fca00078ec0ff */
[----:B------:R-:W-:-:S05]  /*7d00*/  IMAD.SHL.U32 R15, R15, 0x2, RZ ;  /* 0x000000020f0f7824 */ /* 0x000fca00078e00ff */
[----:B-1----:R-:W-:Y:S02]  /*7d10*/  LOP3.LUT R20, R15, 0x60, RZ, 0x3c, !PT ;  /* 0x000000600f147812 */ /* 0x002fe400078e3cff */
[----:B------:R-:W4:Y:S04]  /*7d20*/  LDL.LU R15, [R1+0x68] ;  /* 0x00006800010f7983 */ /* 0x000f280000300800 */
[----:B------:R0:W-:Y:S04]  /*7d30*/  STS.U16 [R13+UR6+0x3a00], R18 ;  /* 0x003a00120d007988 */ /* 0x0001e80008000406 */
[----:B------:R1:W-:Y:S04]  /*7d40*/  STS.U16 [R13+UR6+0x2a00], R29 ;  /* 0x002a001d0d007988 */ /* 0x0003e80008000406 */
[----:B------:R1:W-:Y:S04]  /*7d50*/  STS.U16 [R13+UR6+0x2a80], R28 ;  /* 0x002a801c0d007988 */ /* 0x0003e80008000406 */
[----:B0-----:R-:W4:Y:S04]  /*7d60*/  LDL.LU R18, [R1+0x4ac] ;  /* 0x0004ac0001127983 */ /* 0x001f280000300800 */
[----:B-1----:R-:W4:Y:S04]  /*7d70*/  LDL.LU R29, [R1+0x5c] ;  /* 0x00005c00011d7983 */ /* 0x002f280000300800 */
[----:B------:R0:W-:Y:S04]  /*7d80*/  STS.U16 [R13+UR6+0x2b00], R0 ;  /* 0x002b00000d007988 */ /* 0x0001e80008000406 */
[----:B------:R-:W4:Y:S04]  /*7d90*/  LDL.LU R28, [R1+0x58] ;  /* 0x00005800011c7983 */ /* 0x000f280000300800 */
[----:B------:R-:W-:Y:S04]  /*7da0*/  STS.U16 [R13+UR6+0x3b80], R25 ;  /* 0x003b80190d007988 */ /* 0x000fe80008000406 */
[----:B0-----:R-:W4:Y:S04]  /*7db0*/  LDL.LU R0, [R1+0x54] ;  /* 0x0000540001007983 */ /* 0x001f280000300800 */
[----:B---3--:R-:W-:Y:S04]  /*7dc0*/  STS.U16 [R13+UR6+0x3b00], R26 ;  /* 0x003b001a0d007988 */ /* 0x008fe80008000406 */
[----:B--2---:R0:W-:Y:S04]  /*7dd0*/  STS.U16 [R13+UR6+0x3a80], R27 ;  /* 0x003a801b0d007988 */ /* 0x0041e80008000406 */
[----:B0-----:R-:W2:Y:S04]  /*7de0*/  LDL.LU R27, [R1+0x60] ;  /* 0x00006000011b7983 */ /* 0x001ea80000300800 */
[----:B------:R-:W3:Y:S04]  /*7df0*/  LDL.LU R26, [R1+0x428] ;  /* 0x00042800011a7983 */ /* 0x000ee80000300800 */
[----:B------:R-:W2:Y:S04]  /*7e00*/  LDL.LU R13, [R1+0x64] ;  /* 0x00006400010d7983 */ /* 0x000ea80000300800 */
[----:B------:R-:W3:Y:S04]  /*7e10*/  LDL.LU R25, [R1+0x430] ;  /* 0x0004300001197983 */ /* 0x000ee80000300800 */
[----:B------:R0:W-:Y:S04]  /*7e20*/  STS.U16 [R20+UR6+0xc00], R4 ;  /* 0x000c000414007988 */ /* 0x0001e80008000406 */
[----:B------:R1:W-:Y:S04]  /*7e30*/  STS.U16 [R20+UR6+0xc80], R5 ;  /* 0x000c800514007988 */ /* 0x0003e80008000406 */
[----:B------:R1:W-:Y:S04]  /*7e40*/  STS.U16 [R20+UR6+0xd00], R6 ;  /* 0x000d000614007988 */ /* 0x0003e80008000406 */
[----:B0-----:R-:W3:Y:S04]  /*7e50*/  LDL.LU R4, [R1+0x95c] ;  /* 0x00095c0001047983 */ /* 0x001ee80000300800 */
[----:B-1----:R-:W3:Y:S04]  /*7e60*/  LDL.LU R5, [R1+0x958] ;  /* 0x0009580001057983 */ /* 0x002ee80000300800 */
        /* <DEDUP_REMOVED lines=9> */
[----:B----4-:R4:W-:Y:S04]  /*7f00*/  STS.U16 [R20+UR6+0x2c00], R23 ;  /* 0x002c001714007988 */ /* 0x0109e80008000406 */
[----:B0-----:R-:W3:Y:S04]  /*7f10*/  LDL.LU R21, [R1+0x944] ;  /* 0x0009440001157983 */ /* 0x001ee80000300800 */
[----:B-1----:R-:W3:Y:S04]  /*7f20*/  LDL.LU R22, [R1+0x940] ;  /* 0x0009400001167983 */ /* 0x002ee80000300800 */
[----:B----4-:R-:W4:Y:S04]  /*7f30*/  LDL.LU R23, [R1+0x93c] ;  /* 0x00093c0001177983 */ /* 0x010f280000300800 */
[----:B------:R0:W-:Y:S04]  /*7f40*/  STS.U16 [R20+UR6+0x2c80], R24 ;  /* 0x002c801814007988 */ /* 0x0001e80008000406 */
[----:B0-----:R-:W3:Y:S04]  /*7f50*/  LDL.LU R24, [R1+0x938] ;  /* 0x0009380001187983 */ /* 0x001ee80000300800 */
[----:B------:R0:W-:Y:S02]  /*7f60*/  STS.U16 [R20+UR6+0x2d00], R15 ;  /* 0x002d000f14007988 */ /* 0x0001e40008000406 */
[----:B0-----:R-:W0:Y:S02]  /*7f70*/  S2R R15, SR_TID.X ;  /* 0x00000000000f7919 */ /* 0x001e240000002100 */
[----:B0-----:R-:W-:-:S05]  /*7f80*/  LOP3.LUT R15, R15, 0x3f, RZ, 0xc0, !PT ;  /* 0x0000003f0f0f7812 */ /* 0x001fca00078ec0ff */
[----:B------:R-:W-:Y:S01]  /*7f90*/  IMAD.SHL.U32 R15, R15, 0x2, RZ ;  /* 0x000000020f0f7824 */ /* 0x000fe200078e00ff */
[----:B--2---:R0:W-:Y:S04]  /*7fa0*/  STS.U16 [R20+UR6+0x2d80], R13 ;  /* 0x002d800d14007988 */ /* 0x0041e80008000406 */
[----:B0-----:R-:W-:Y:S02]  /*7fb0*/  LOP3.LUT R13, R15, 0x70, RZ, 0x3c, !PT ;  /* 0x000000700f0d7812 */ /* 0x001fe400078e3cff */
[----:B------:R-:W2:Y:S04]  /*7fc0*/  LDL.LU R15, [R1+0x4b4] ;  /* 0x0004b400010f7983 */ /* 0x000ea80000300800 */
[----:B---3--:R0:W-:Y:S04]  /*7fd0*/  STS.U16 [R20+UR6+0x3c00], R24 ;  /* 0x003c001814007988 */ /* 0x0081e80008000406 */
[----:B----4-:R1:W-:Y:S04]  /*7fe0*/  STS.U16 [R20+UR6+0x3c80], R23 ;  /* 0x003c801714007988 */ /* 0x0103e80008000406 */
[----:B------:R3:W-:Y:S04]  /*7ff0*/  STS.U16 [R20+UR6+0x3d00], R22 ;  /* 0x003d001614007988 */ /* 0x0007e80008000406 */
[----:B0-----:R-:W4:Y:S04]  /*8000*/  LDL.LU R24, [R1+0x434] ;  /* 0x0004340001187983 */ /* 0x001f280000300800 */
[----:B-1----:R-:W4:Y:S04]  /*8010*/  LDL.LU R23, [R1+0x42c] ;  /* 0x00042c0001177983 */ /* 0x002f280000300800 */
[----:B---3--:R-:W3:Y:S04]  /*8020*/  LDL.LU R22, [R1+0x4a8] ;  /* 0x0004a80001167983 */ /* 0x008ee80000300800 */
[----:B------:R0:W-:Y:S04]  /*8030*/  STS.U16 [R20+UR6+0x3d80], R21 ;  /* 0x003d801514007988 */ /* 0x0001e80008000406 */
[----:B------:R1:W-:Y:S04]  /*8040*/  STS.U16 [R13+UR6+0xe00], R18 ;  /* 0x000e00120d007988 */ /* 0x0003e80008000406 */
[----:B0-----:R-:W3:Y:S04]  /*8050*/  LDL.LU R20, [R1+0x934] ;  /* 0x0009340001147983 */ /* 0x001ee80000300800 */
[----:B------:R-:W3:Y:S04]  /*8060*/  LDL.LU R21, [R1+0x4b0] ;  /* 0x0004b00001157983 */ /* 0x000ee80000300800 */
[----:B-1----:R-:W3:Y:S01]  /*8070*/  LDL.LU R18, [R1+0x930] ;  /* 0x0009300001127983 */ /* 0x002ee20000300800 */
[----:B------:R-:W0:Y:S03]  /*8080*/  S2UR UR8, SR_CgaCtaId ;  /* 0x00000000000879c3 */ /* 0x000e260000008800 */
[----:B------:R-:W-:Y:S04]  /*8090*/  STS.U16 [R13+UR6+0x1f00], R25 ;  /* 0x001f00190d007988 */ /* 0x000fe80008000406 */
[----:B------:R-:W-:Y:S04]  /*80a0*/  STS.U16 [R13+UR6+0x1f80], R26 ;  /* 0x001f801a0d007988 */ /* 0x000fe80008000406 */
[----:B------:R-:W-:Y:S04]  /*80b0*/  STS.U16 [R13+UR6+0x2e00], R27 ;  /* 0x002e001b0d007988 */ /* 0x000fe80008000406 */
[----:B------:R-:W-:Y:S04]  /*80c0*/  STS.U16 [R13+UR6+0x2e80], R29 ;  /* 0x002e801d0d007988 */ /* 0x000fe80008000406 */
[----:B------:R-:W-:Y:S04]  /*80d0*/  STS.U16 [R13+UR6+0x2f00], R28 ;  /* 0x002f001c0d007988 */ /* 0x000fe80008000406 */
[----:B------:R-:W-:Y:S04]  /*80e0*/  STS.U16 [R13+UR6+0x2f80], R0 ;  /* 0x002f80000d007988 */ /* 0x000fe80008000406 */
[----:B------:R-:W-:Y:S04]  /*80f0*/  STS.U16 [R13+UR6+0x3e00], R19 ;  /* 0x003e00130d007988 */ /* 0x000fe80008000406 */
[----:B------:R-:W-:Y:S01]  /*8100*/  STS.U16 [R13+UR6+0x3f80], R9 ;  /* 0x003f80090d007988 */ /* 0x000fe20008000406 */
[----:B------:R-:W-:-:S02]  /*8110*/  UMOV UR7, 0x400 ;  /* 0x0000040000077882 */ /* 0x000fc40000000000 */
[----:B0-----:R-:W-:Y:S01]  /*8120*/  ULEA UR7, UR8, UR7, 0x18 ;  /* 0x0000000708077291 */ /* 0x001fe2000f8ec03f */
[----:B--2---:R0:W-:Y:S02]  /*8130*/  STS.U16 [R13+UR6+0xe80], R15 ;  /* 0x000e800f0d007988 */ /* 0x0041e40008000406 */
[----:B0-----:R-:W0:Y:S02]  /*8140*/  S2R R15, SR_TID.X ;  /* 0x00000000000f7919 */ /* 0x001e240000002100 */
[----:B0-----:R-:W-:-:S05]  /*8150*/  LOP3.LUT R15, R15, 0x3f, RZ, 0xc0, !PT ;  /* 0x0000003f0f0f7812 */ /* 0x001fca00078ec0ff */
[----:B------:R-:W-:Y:S01]  /*8160*/  IMAD.SHL.U32 R15, R15, 0x2, RZ ;  /* 0x000000020f0f7824 */ /* 0x000fe200078e00ff */
[----:B----4-:R-:W-:Y:S04]  /*8170*/  STS.U16 [R13+UR6+0x1e80], R24 ;  /* 0x001e80180d007988 */ /* 0x010fe80008000406 */
[----:B------:R-:W-:Y:S04]  /*8180*/  STS.U16 [R13+UR6+0x1e00], R23 ;  /* 0x001e00170d007988 */ /* 0x000fe80008000406 */
[----:B---3--:R-:W-:Y:S04]  /*8190*/  STS.U16 [R13+UR6+0xf80], R22 ;  /* 0x000f80160d007988 */ /* 0x008fe80008000406 */
[----:B------:R-:W-:Y:S04]  /*81a0*/  STS.U16 [R13+UR6+0x3e80], R20 ;  /* 0x003e80140d007988 */ /* 0x000fe80008000406 */
        /* <DEDUP_REMOVED lines=10> */
[----:B------:R-:W-:Y:S06]  /*8250*/  BAR.SYNC.DEFER_BLOCKING 0x0 ;  /* 0x0000000000007b1d */ /* 0x000fec0000010000 */
[----:B------:R-:W0:Y:S04]  /*8260*/  LDSM.16.M88.4 R20, [R3+UR7+0x4000] ;  /* 0x004000070314783b */ /* 0x000e280008000200 */
[----:B------:R1:W2:Y:S04]  /*8270*/  LDSM.16.M88.4 R16, [R3+UR7+0x4200] ;  /* 0x004200070310783b */ /* 0x0002a80008000200 */
[----:B------:R-:W-:Y:S01]  /*8280*/  LDSM.16.MT88.4 R8, [R2+UR7+0x100] ;  /* 0x000100070208783b */ /* 0x000fe20008004200 */
[----:B-1----:R-:W-:-:S03]  /*8290*/  LOP3.LUT R3, R2, 0x40, RZ, 0x3c, !PT ;  /* 0x0000004002037812 */ /* 0x002fc600078e3cff */
[----:B------:R-:W-:Y:S04]  /*82a0*/  LDSM.16.MT88.4 R4, [R2+UR7] ;  /* 0x000000070204783b */ /* 0x000fe80008004200 */
[----:B------:R-:W1:Y:S04]  /*82b0*/  LDSM.16.MT88.4 R24, [R3+UR7] ;  /* 0x000000070318783b */ /* 0x000e680008004200 */
[----:B------:R-:W-:Y:S04]  /*82c0*/  LDSM.16.MT88.4 R12, [R3+UR7+0x80] ;  /* 0x00008007030c783b */ /* 0x000fe80008004200 */
[----:B0-----:R-:W-:Y:S04]  /*82d0*/  STL [R1+0x868], R22 ;  /* 0x0008681601007387 */ /* 0x001fe80000100800 */
[----:B------:R-:W-:Y:S04]  /*82e0*/  STL [R1+0x864], R23 ;  /* 0x0008641701007387 */ /* 0x000fe80000100800 */
[----:B--2---:R-:W-:Y:S04]  /*82f0*/  STL [R1+0x8ec], R18 ;  /* 0x0008ec1201007387 */ /* 0x004fe80000100800 */
[----:B------:R-:W-:Y:S04]  /*8300*/  STL [R1+0x8e8], R19 ;  /* 0x0008e81301007387 */ /* 0x000fe80000100800 */
[----:B-1----:R-:W-:Y:S04]  /*8310*/  STL.64 [R1+0x928], R26 ;  /* 0x0009281a01007387 */ /* 0x002fe80000100a00 */
[----:B------:R-:W-:Y:S04]  /*8320*/  STL.64 [R1+0x920], R24 ;  /* 0x0009201801007387 */ /* 0x000fe80000100a00 */
[----:B------:R-:W0:Y:S04]  /*8330*/  LDSM.16.MT88.4 R24, [R2+UR7+0x80] ;  /* 0x000080070218783b */ /* 0x000e280008004200 */
[----:B0-----:R0:W-:Y:S04]  /*8340*/  STL.64 [R1+0x80], R24 ;  /* 0x0000801801007387 */ /* 0x0011e80000100a00 */
[----:B------:R1:W-:Y:S04]  /*8350*/  STL.64 [R1+0x88], R26 ;  /* 0x0000881a01007387 */ /* 0x0003e80000100a00 */
[----:B0-----:R-:W2:Y:S04]  /*8360*/  LDL.LU.64 R24, [R1+0x160] ;  /* 0x0001600001187983 */ /* 0x001ea80000300a00 */
[----:B------:R-:W-:Y:S04]  /*8370*/  STL.64 [R1+0x40], R12 ;  /* 0x0000400c01007387 */ /* 0x000fe80000100a00 */
[----:B------:R-:W-:Y:S04]  /*8380*/  STL.64 [R1+0x48], R14 ;  /* 0x0000480e01007387 */ /* 0x000fe80000100a00 */
[----:B-1----:R-:W2:Y:S04]  /*8390*/  LDL.LU.64 R26, [R1+0x168] ;  /* 0x00016800011a7983 */ /* 0x002ea80000300a00 */
[----:B------:R-:W0:Y:S04]  /*83a0*/  LDSM.16.MT88.4 R12, [R3+UR7+0x100] ;  /* 0x00010007030c783b */ /* 0x000e280008004200 */
[----:B------:R1:W-:Y:S04]  /*83b0*/  STL.64 [R1+0x60], R8 ;  /* 0x0000600801007387 */ /* 0x0003e80000100a00 */
[----:B------:R3:W-:Y:S04]  /*83c0*/  STL.64 [R1+0x68], R10 ;  /* 0x0000680a01007387 */ /* 0x0007e80000100a00 */
[----:B-1----:R-:W4:Y:S04]  /*83d0*/  LDL.LU.64 R8, [R1+0x150] ;  /* 0x0001500001087983 */ /* 0x002f280000300a00 */
[----:B---3--:R-:W4:Y:S01]  /*83e0*/  LDL.LU.64 R10, [R1+0x158] ;  /* 0x00015800010a7983 */ /* 0x008f220000300a00 */
[----:B0-----:R-:W-:-:S03]  /*83f0*/  IMAD.MOV.U32 R23, RZ, RZ, R13 ;  /* 0x000000ffff177224 */ /* 0x001fc600078e000d */
[----:B------:R-:W-:Y:S01]  /*8400*/  STL [R1+0x30], R12 ;  /* 0x0000300c01007387 */ /* 0x000fe20000100800 */
[----:B------:R-:W-:Y:S02]  /*8410*/  IMAD.MOV.U32 R22, RZ, RZ, R14 ;  /* 0x000000ffff167224 */ /* 0x000fe400078e000e */
[----:B------:R-:W-:Y:S02]  /*8420*/  IMAD.MOV.U32 R0, RZ, RZ, R15 ;  /* 0x000000ffff007224 */ /* 0x000fe400078e000f */
[----:B------:R-:W0:Y:S02]  /*8430*/  LDSM.16.MT88.4 R12, [R2+UR7+0x180] ;  /* 0x00018007020c783b */ /* 0x000e240008004200 */
[----:B0-----:R-:W-:Y:S02]  /*8440*/  IMAD.MOV.U32 R18, RZ, RZ, R12 ;  /* 0x000000ffff127224 */ /* 0x001fe400078e000c */
[----:B------:R-:W-:Y:S02]  /*8450*/  IMAD.MOV.U32 R19, RZ, RZ, R13 ;  /* 0x000000ffff137224 */ /* 0x000fe400078e000d */
[----:B------:R-:W-:-:S02]  /*8460*/  IMAD.MOV.U32 R29, RZ, RZ, R14 ;  /* 0x000000ffff1d7224 */ /* 0x000fc400078e000e */
[----:B------:R-:W-:Y:S02]  /*8470*/  IMAD.MOV.U32 R28, RZ, RZ, R15 ;  /* 0x000000ffff1c7224 */ /* 0x000fe400078e000f */
[----:B------:R-:W0:Y:S04]  /*8480*/  LDSM.16.MT88.4 R12, [R3+UR7+0x180] ;  /* 0x00018007030c783b */ /* 0x000e280008004200 */
[----:B0-----:R-:W-:Y:S04]  /*8490*/  STL.64 [R1+0x890], R14 ;  /* 0x0008900e01007387 */ /* 0x001fe80000100a00 */
[----:B------:R0:W-:Y:S04]  /*84a0*/  STL.64 [R1+0x888], R12 ;  /* 0x0008880c01007387 */ /* 0x0001e80000100a00 */
[----:B0-----:R-:W3:Y:S04]  /*84b0*/  LDL.LU.64 R12, [R1+0x140] ;  /* 0x00014000010c7983 */ /* 0x001ee80000300a00 */
[----:B------:R-:W3:Y:S01]  /*84c0*/  LDL.LU.64 R14, [R1+0x148] ;  /* 0x00014800010e7983 */ /* 0x000ee20000300a00 */
[----:B--2---:R-:W-:-:S15]  /*84d0*/  HMMA.16816.F32 R24, R4, R20, R24 ;  /* 0x000000140418723c */ /* 0x004fde0000001818 */
[----:B------:R-:W-:-:S08]  /*84e0*/  NOP ;  /* 0x0000000000007918 */ /* 0x000fd00000000000 */
[----:B------:R-:W-:Y:S04]  /*84f0*/  STL.64 [R1+0x160], R24 ;  /* 0x0001601801007387 */ /* 0x000fe80000100a00 */
[----:B------:R-:W-:Y:S04]  /*8500*/  STL.64 [R1+0x168], R26 ;  /* 0x0001681a01007387 */ /* 0x000fe80000100a00 */
[----:B------:R-:W0:Y:S04]  /*8510*/  LDSM.16.MT88.4 R24, [R2+UR7+0x2000] ;  /* 0x002000070218783b */ /* 0x000e280008004200 */
[----:B0-----:R-:W-:Y:S04]  /*8520*/  STL.64 [R1+0x90], R24 ;  /* 0x0000901801007387 */ /* 0x001fe80000100a00 */
[----:B------:R0:W-:Y:S04]  /*8530*/  STL.64 [R1+0x98], R26 ;  /* 0x0000981a01007387 */ /* 0x0001e80000100a00 */
[----:B0-----:R-:W3:Y:S04]  /*8540*/  LDL.LU.64 R26, [R1+0x928] ;  /* 0x00092800011a7983 */ /* 0x001ee80000300a00 */
[----:B------:R-:W3:Y:S01]  /*8550*/  LDL.LU.64 R24, [R1+0x920] ;  /* 0x0009200001187983 */ /* 0x000ee20000300a00 */
[----:B----4-:R-:W-:Y:S03]  /*8560*/  HMMA.16816.F32 R4, R4, R16, R8 ;  /* 0x000000100404723c */ /* 0x010fe60000001808 */
[----:B------:R-:W-:Y:S04]  /*8570*/  STL.64 [R1+0x918], R18 ;  /* 0x0009181201007387 */ /* 0x000fe80000100a00 */
[----:B------:R-:W-:Y:S04]  /*8580*/  STL.64 [R1+0x910], R16 ;  /* 0x0009101001007387 */ /* 0x000fe80000100a00 */
[----:B------:R-:W0:Y:S04]  /*8590*/  LDSM.16.MT88.4 R16, [R3+UR7+0x2000] ;  /* 0x002000070310783b */ /* 0x000e280008004200 */
[----:B------:R-:W1:Y:S08]  /*85a0*/  LDSM.16.MT88.4 R8, [R3+UR7+0x2080] ;  /* 0x002080070308783b */ /* 0x000e700008004200 */
[----:B------:R-:W-:Y:S04]  /*85b0*/  STL.64 [R1+0x150], R4 ;  /* 0x0001500401007387 */ /* 0x000fe80000100a00 */
[----:B------:R-:W-:Y:S04]  /*85c0*/  STL.64 [R1+0x158], R6 ;  /* 0x0001580601007387 */ /* 0x000fe80000100a00 */
[----:B------:R-:W2:Y:S04]  /*85d0*/  LDSM.16.MT88.4 R4, [R2+UR7+0x2080] ;  /* 0x002080070204783b */ /* 0x000ea80008004200 */
[----:B0-----:R-:W-:Y:S04]  /*85e0*/  STL.64 [R1], R16 ;  /* 0x0000001001007387 */ /* 0x001fe80000100a00 */
[----:B------:R-:W-:Y:S04]  /*85f0*/  STL.64 [R1+0x8], R18 ;  /* 0x0000081201007387 */ /* 0x000fe80000100a00 */
[----:B-1----:R-:W-:Y:S04]  /*8600*/  STL.64 [R1+0x7d8], R10 ;  /* 0x0007d80a01007387 */ /* 0x002fe80000100a00 */
[----:B------:R-:W-:Y:S04]  /*8610*/  LDSM.16.MT88.4 R16, [R2+UR7+0x2180] ;  /* 0x002180070210783b */ /* 0x000fe80008004200 */
[----:B--2---:R-:W-:Y:S04]  /*8620*/  STL.64 [R1+0x70], R4 ;  /* 0x0000700401007387 */ /* 0x004fe80000100a00 */
[----:B------:R-:W-:Y:S04]  /*8630*/  STL.64 [R1+0x78], R6 ;  /* 0x0000780601007387 */ /* 0x000fe80000100a00 */
[----:B------:R-:W0:Y:S04]  /*8640*/  LDSM.16.MT88.4 R4, [R2+UR7+0x2100] ;  /* 0x002100070204783b */ /* 0x000e280008004200 */
[----:B------:R3:W-:Y:S02]  /*8650*/  STL.64 [R1+0x7d0], R8 ;  /* 0x0007d00801007387 */ /* 0x0007e40000100a00 */
[----:B---3--:R-:W-:Y:S02]  /*8660*/  HMMA.16816.F32 R8, R24, R20, R12 ;  /* 0x000000141808723c */ /* 0x008fe4000000180c */
[----:B------:R-:W2:-:S15]  /*8670*/  LDL.LU R12, [R1+0x80] ;  /* 0x00008000010c7983 */ /* 0x000e9e0000300800 */
[----:B------:R-:W-:-:S06]  /*8680*/  NOP ;  /* 0x0000000000007918 */ /* 0x000fcc0000000000 */
[----:B------:R1:W-:Y:S04]  /*8690*/  STL.64 [R1+0x140], R8 ;  /* 0x0001400801007387 */ /* 0x0003e80000100a00 */
[----:B------:R3:W-:Y:S04]  /*86a0*/  STL.64 [R1+0x148], R10 ;  /* 0x0001480a01007387 */ /* 0x0007e80000100a00 */
[----:B0-----:R-:W-:Y:S04]  /*86b0*/  STL.64 [R1+0x20], R4 ;  /* 0x0000200401007387 */ /* 0x001fe80000100a00 */
[----:B------:R-:W-:Y:S04]  /*86c0*/  STL.64 [R1+0x28], R6 ;  /* 0x0000280601007387 */ /* 0x000fe80000100a00 */
[----:B------:R-:W2:Y:S04]  /*86d0*/  LDL.LU R13, [R1+0x84] ;  /* 0x00008400010d7983 */ /* 0x000ea80000300800 */
[----:B------:R-:W4:Y:S04]  /*86e0*/  LDL.LU R14, [R1+0x88] ;  /* 0x00008800010e7983 */ /* 0x000f280000300800 */
[----:B------:R-:W4:Y:S04]  /*86f0*/  LDL.LU R15, [R1+0x8c] ;  /* 0x00008c00010f7983 */ /* 0x000f280000300800 */
[----:B------:R-:W0:Y:S04]  /*8700*/  LDSM.16.MT88.4 R4, [R3+UR7+0x2100] ;  /* 0x002100070304783b */ /* 0x000e280008004200 */
[----:B----4-:R-:W-:Y:S04]  /*8710*/  STL.64 [R1+0x908], R14 ;  /* 0x0009080e01007387 */ /* 0x010fe80000100a00 */
[----:B--2---:R2:W-:Y:S04]  /*8720*/  STL.64 [R1+0x900], R12 ;  /* 0x0009000c01007387 */ /* 0x0045e80000100a00 */
[----:B-1----:R-:W4:Y:S04]  /*8730*/  LDL.LU R8, [R1+0x40] ;  /* 0x0000400001087983 */ /* 0x002f280000300800 */
[----:B------:R-:W4:Y:S04]  /*8740*/  LDL.LU R9, [R1+0x44] ;  /* 0x0000440001097983 */ /* 0x000f280000300800 */
[----:B---3--:R-:W3:Y:S04]  /*8750*/  LDL.LU R10, [R1+0x48] ;  /* 0x00004800010a7983 */ /* 0x008ee80000300800 */
[----:B------:R-:W3:Y:S04]  /*8760*/  LDL.LU R11, [R1+0x4c] ;  /* 0x00004c00010b7983 */ /* 0x000ee80000300800 */
[----:B--2---:R-:W2:Y:S04]  /*8770*/  LDL.LU.64 R12, [R1+0x110] ;  /* 0x00011000010c7983 */ /* 0x004ea80000300a00 */
[----:B------:R-:W2:Y:S04]  /*8780*/  LDL.LU.64 R14, [R1+0x118] ;  /* 0x00011800010e7983 */ /* 0x000ea80000300a00 */
[----:B---3--:R-:W-:Y:S04]  /*8790*/  STL.64 [R1+0x8f8], R10 ;  /* 0x0008f80a01007387 */ /* 0x008fe80000100a00 */
[----:B----4-:R-:W-:Y:S04]  /*87a0*/  STL.64 [R1+0x8f0], R8 ;  /* 0x0008f00801007387 */ /* 0x010fe80000100a00 */
[----:B0-----:R-:W-:Y:S04]  /*87b0*/  STL.64 [R1+0x788], R6 ;  /* 0x0007880601007387 */ /* 0x001fe80000100a00 */
[----:B------:R0:W-:Y:S04]  /*87c0*/  STL.64 [R1+0x780], R4 ;  /* 0x0007800401007387 */ /* 0x0001e80000100a00 */
[----:B0-----:R-:W3:Y:S01]  /*87d0*/  LDL.LU R4, [R1+0x30] ;  /* 0x0000300001047983 */ /* 0x001ee20000300800 */
[----:B------:R-:W-:-:S02]  /*87e0*/  IMAD.MOV.U32 R6, RZ, RZ, R22 ;  /* 0x000000ffff067224 */ /* 0x000fc400078e0016 */
[----:B------:R-:W-:Y:S01]  /*87f0*/  IMAD.MOV.U32 R7, RZ, RZ, R0 ;  /* 0x000000ffff077224 */ /* 0x000fe200078e0000 */
[----:B------:R-:W4:Y:S01]  /*8800*/  LDL.LU.64 R8, [R1+0x100] ;  /* 0x0001000001087983 */ /* 0x000f220000300a00 */
[----:B------:R-:W-:-:S03]  /*8810*/  IMAD.MOV.U32 R5, RZ, RZ, R23 ;  /* 0x000000ffff057224 */ /* 0x000fc600078e0017 */
[----:B------:R-:W4:Y:S01]  /*8820*/  LDL.LU.64 R10, [R1+0x108] ;  /* 0x00010800010a7983 */ /* 0x000f220000300a00 */
[----:B------:R-:W-:-:S03]  /*8830*/  IMAD.MOV.U32 R2, RZ, RZ, R18 ;  /* 0x000000ffff027224 */ /* 0x000fc600078e0012 */
[----:B------:R-:W-:Y:S01]  /*8840*/  STL.64 [R1+0x8d0], R6 ;  /* 0x0008d00601007387 */ /* 0x000fe20000100a00 */
[----:B------:R-:W-:Y:S02]  /*8850*/  IMAD.MOV.U32 R0, RZ, RZ, R19 ;  /* 0x000000ffff007224 */ /* 0x000fe400078e0013 */
[----:B------:R-:W-:Y:S02]  /*8860*/  IMAD.MOV.U32 R23, RZ, RZ, R16 ;  /* 0x000000ffff177224 */ /* 0x000fe400078e0010 */
[----:B------:R-:W-:Y:S01]  /*8870*/  IMAD.MOV.U32 R22, RZ, RZ, R17 ;  /* 0x000000ffff167224 */ /* 0x000fe200078e0011 */
[----:B---3--:R0:W-:Y:S04]  /*8880*/  STL.64 [R1+0x8c8], R4 ;  /* 0x0008c80401007387 */ /* 0x0081e80000100a00 */
[----:B0-----:R-:W3:Y:S04]  /*8890*/  LDL.LU.64 R4, [R1+0xf0] ;  /* 0x0000f00001047983 */ /* 0x001ee80000300a00 */
[----:B------:R-:W3:Y:S04]  /*88a0*/  LDL.LU.64 R6, [R1+0xf8] ;  /* 0x0000f80001067983 */ /* 0x000ee80000300a00 */
[----:B------:R-:W3:Y:S04]  /*88b0*/  LDL.LU.64 R18, [R1+0x918] ;  /* 0x0009180001127983 */ /* 0x000ee80000300a00 */
[----:B------:R-:W2:Y:S02]  /*88c0*/  LDL.LU.64 R16, [R1+0x910] ;  /* 0x0009100001107983 */ /* 0x000ea40000300a00 */
[----:B--2---:R-:W-:Y:S02]  /*88d0*/  HMMA.16816.F32 R24, R24, R16, R12 ;  /* 0x000000101818723c */ /* 0x004fe4000000180c */
[----:B------:R-:W4:Y:S04]  /*88e0*/  LDL.LU.64 R14, [R1+0x908] ;  /* 0x00090800010e7983 */ /* 0x000f280000300a00 */
[----:B------:R-:W4:-:S15]  /*88f0*/  LDL.LU.64 R12, [R1+0x900] ;  /* 0x00090000010c7983 */ /* 0x000f1e0000300a00 */
[----:B------:R-:W-:-:S02]  /*8900*/  NOP ;  /* 0x0000000000007918 */ /* 0x000fc40000000000 */
[----:B------:R-:W-:Y:S04]  /*8910*/  STL.64 [R1+0x110], R24 ;  /* 0x0001101801007387 */ /* 0x000fe80000100a00 */
[----:B------:R-:W-:Y:S04]  /*8920*/  STL.64 [R1+0x118], R26 ;  /* 0x0001181a01007387 */ /* 0x000fe80000100a00 */
[----:B------:R-:W0:Y:S04]  /*8930*/  LDSM.16.MT88.4 R24, [R3+UR7+0x2180] ;  /* 0x002180070318783b */ /* 0x000e280008004200 */
[----:B0-----:R-:W-:Y:S04]  /*8940*/  STL.64 [R1+0x738], R26 ;  /* 0x0007381a01007387 */ /* 0x001fe80000100a00 */
[----:B------:R0:W-:Y:S04]  /*8950*/  STL.64 [R1+0x730], R24 ;  /* 0x0007301801007387 */ /* 0x0001e80000100a00 */
[----:B0-----:R-:W2:Y:S04]  /*8960*/  LDL.LU R24, [R1+0x60] ;  /* 0x0000600001187983 */ /* 0x001ea80000300800 */
[----:B------:R-:W2:Y:S04]  /*8970*/  LDL.LU R25, [R1+0x64] ;  /* 0x0000640001197983 */ /* 0x000ea80000300800 */
[----:B------:R-:W3:Y:S04]  /*8980*/  LDL.LU R26, [R1+0x68] ;  /* 0x00006800011a7983 */ /* 0x000ee80000300800 */
[----:B------:R-:W3:Y:S01]  /*8990*/  LDL.LU R27, [R1+0x6c] ;  /* 0x00006c00011b7983 */ /* 0x000ee20000300800 */
[C---:B----4-:R-:W-:Y:S03]  /*89a0*/  HMMA.16816.F32 R8, R12.reuse, R20, R8 ;  /* 0x000000140c08723c */ /* 0x050fe60000001808 */
[----:B---3--:R-:W-:Y:S04]  /*89b0*/  STL.64 [R1+0x8e0], R26 ;  /* 0x0008e01a01007387 */ /* 0x008fe80000100a00 */
[----:B--2---:R0:W-:Y:S04]  /*89c0*/  STL.64 [R1+0x8d8], R24 ;  /* 0x0008d81801007387 */ /* 0x0041e80000100a00 */
[----:B0-----:R-:W2:Y:S04]  /*89d0*/  LDL.LU.64 R24, [R1+0xe0] ;  /* 0x0000e00001187983 */ /* 0x001ea80000300a00 */
[----:B------:R-:W2:Y:S08]  /*89e0*/  LDL.LU.64 R26, [R1+0xe8] ;  /* 0x0000e800011a7983 */ /* 0x000eb00000300a00 */
[----:B------:R-:W-:Y:S04]  /*89f0*/  STL.64 [R1+0x100], R8 ;  /* 0x0001000801007387 */ /* 0x000fe80000100a00 */
[----:B------:R0:W-:Y:S04]  /*8a00*/  STL.64 [R1+0x108], R10 ;  /* 0x0001080a01007387 */ /* 0x0001e80000100a00 */
[----:B0-----:R-:W2:Y:S04]  /*8a10*/  LDL.LU.64 R10, [R1+0x8f8] ;  /* 0x0008f800010a7983 */ /* 0x001ea80000300a00 */
[----:B------:R-:W2:Y:S01]  /*8a20*/  LDL.LU.64 R8, [R1+0x8f0] ;  /* 0x0008f00001087983 */ /* 0x000ea20000300a00 */
[----:B------:R-:W-:Y:S07]  /*8a30*/  HMMA.16816.F32 R4, R12, R16, R4 ;  /* 0x000000100c04723c */ /* 0x000fee0000001804 */
[----:B------:R-:W-:-:S02]  /*8a40*/  IMAD.MOV.U32 R12, RZ, RZ, R18 ;  /* 0x000000ffff0c7224 */ /* 0x000fc400078e0012 */
[----:B------:R-:W3:Y:S01]  /*8a50*/  LDL.LU R18, [R1+0x8ec] ;  /* 0x0008ec0001127983 */ /* 0x000ee20000300800 */
[----:B------:R-:W-:Y:S02]  /*8a60*/  IMAD.MOV.U32 R14, RZ, RZ, R29 ;  /* 0x000000ffff0e7224 */ /* 0x000fe400078e001d */
[----:B------:R-:W-:Y:S02]  /*8a70*/  IMAD.MOV.U32 R15, RZ, RZ, R28 ;  /* 0x000000ffff0f7224 */ /* 0x000fe400078e001c */
[----:B------:R-:W-:-:S09]  /*8a80*/  IMAD.MOV.U32 R13, RZ, RZ, R19 ;  /* 0x000000ffff0d7224 */ /* 0x000fd200078e0013 */
[----:B------:R0:W-:Y:S04]  /*8a90*/  STL.64 [R1+0xf0], R4 ;  /* 0x0000f00401007387 */ /* 0x0001e80000100a00 */
[----:B------:R1:W-:Y:S04]  /*8aa0*/  STL.64 [R1+0xf8], R6 ;  /* 0x0000f80601007387 */ /* 0x0003e80000100a00 */
[----:B------:R-:W3:Y:S04]  /*8ab0*/  LDL.LU R19, [R1+0x8e8] ;  /* 0x0008e80001137983 */ /* 0x000ee80000300800 */
[----:B0-----:R-:W4:Y:S04]  /*8ac0*/  LDL.LU.64 R4, [R1+0xc0] ;  /* 0x0000c00001047983 */ /* 0x001f280000300a00 */
[----:B-1----:R-:W4:Y:S04]  /*8ad0*/  LDL.LU.64 R6, [R1+0xc8] ;  /* 0x0000c80001067983 */ /* 0x002f280000300a00 */
[----:B------:R-:W-:Y:S04]  /*8ae0*/  STL.64 [R1+0x8c0], R14 ;  /* 0x0008c00e01007387 */ /* 0x000fe80000100a00 */
[----:B------:R0:W-:Y:S04]  /*8af0*/  STL.64 [R1+0x8b8], R12 ;  /* 0x0008b80c01007387 */ /* 0x0001e80000100a00 */
[----:B0-----:R-:W3:Y:S04]  /*8b00*/  LDL.LU.64 R12, [R1+0xd0] ;  /* 0x0000d000010c7983 */ /* 0x001ee80000300a00 */
[----:B------:R-:W3:Y:S01]  /*8b10*/  LDL.LU.64 R14, [R1+0xd8] ;  /* 0x0000d800010e7983 */ /* 0x000ee20000300a00 */
[----:B--2---:R-:W-:-:S15]  /*8b20*/  HMMA.16816.F32 R24, R8, R20, R24 ;  /* 0x000000140818723c */ /* 0x004fde0000001818 */
[----:B------:R-:W-:-:S08]  /*8b30*/  NOP ;  /* 0x0000000000007918 */ /* 0x000fd00000000000 */
[----:B------:R-:W-:Y:S04]  /*8b40*/  STL.64 [R1+0xe0], R24 ;  /* 0x0000e01801007387 */ /* 0x000fe80000100a00 */
[----:B------:R0:W-:Y:S04]  /*8b50*/  STL.64 [R1+0xe8], R26 ;  /* 0x0000e81a01007387 */ /* 0x0001e80000100a00 */
[----:B0-----:R-:W4:Y:S04]  /*8b60*/  LDL.LU.64 R26, [R1+0x8e0] ;  /* 0x0008e000011a7983 */ /* 0x001f280000300a00 */
[----:B------:R-:W4:Y:S01]  /*8b70*/  LDL.LU.64 R24, [R1+0x8d8] ;  /* 0x0008d80001187983 */ /* 0x000f220000300a00 */
[----:B---3--:R-:W-:-:S15]  /*8b80*/  HMMA.16816.F32 R12, R8, R16, R12 ;  /* 0x00000010080c723c */ /* 0x008fde000000180c */
[----:B------:R-:W-:-:S09]  /*8b90*/  NOP ;  /* 0x0000000000007918 */ /* 0x000fd20000000000 */
[----:B------:R-:W-:Y:S02]  /*8ba0*/  IMAD.MOV.U32 R8, RZ, RZ, R15 ;  /* 0x000000ffff087224 */ /* 0x000fe400078e000f */
[----:B------:R-:W-:Y:S02]  /*8bb0*/  IMAD.MOV.U32 R9, RZ, RZ, R14 ;  /* 0x000000ffff097224 */ /* 0x000fe400078e000e */
[----:B------:R-:W-:Y:S02]  /*8bc0*/  IMAD.MOV.U32 R11, RZ, RZ, R12 ;  /* 0x000000ffff0b7224 */ /* 0x000fe400078e000c */
[----:B------:R-:W-:Y:S02]  /*8bd0*/  IMAD.MOV.U32 R10, RZ, RZ, R13 ;  /* 0x000000ffff0a7224 */ /* 0x000fe400078e000d */
[----:B------:R-:W2:Y:S04]  /*8be0*/  LDL.LU.64 R12, [R1+0xa0] ;  /* 0x0000a000010c7983 */ /* 0x000ea80000300a00 */
[----:B------:R-:W2:Y:S04]  /*8bf0*/  LDL.LU.64 R14, [R1+0xa8] ;  /* 0x0000a800010e7983 */ /* 0x000ea80000300a00 */
[----:B------:R-:W-:Y:S04]  /*8c00*/  STL [R1+0x880], R8 ;  /* 0x0008800801007387 */ /* 0x000fe80000100800 */
[----:B------:R0:W-:Y:S04]  /*8c10*/  STL [R1+0x87c], R9 ;  /* 0x00087c0901007387 */ /* 0x0001e80000100800 */
[----:B------:R-:W-:Y:S04]  /*8c20*/  STL [R1+0x878], R10 ;  /* 0x0008780a01007387 */ /* 0x000fe80000100800 */
[----:B------:R1:W-:Y:S04]  /*8c30*/  STL [R1+0x874], R11 ;  /* 0x0008740b01007387 */ /* 0x0003e80000100800 */
[----:B0-----:R-:W3:Y:S04]  /*8c40*/  LDL.LU.64 R8, [R1+0xb0] ;  /* 0x0000b00001087983 */ /* 0x001ee80000300a00 */
[----:B-1----:R-:W3:Y:S01]  /*8c50*/  LDL.LU.64 R10, [R1+0xb8] ;  /* 0x0000b800010a7983 */ /* 0x002ee20000300a00 */
[----:B----4-:R-:W-:-:S15]  /*8c60*/  HMMA.16816.F32 R4, R24, R20, R4 ;  /* 0x000000141804723c */ /* 0x010fde0000001804 */
[----:B------:R-:W-:-:S08]  /*8c70*/  NOP ;  /* 0x0000000000007918 */ /* 0x000fd00000000000 */
[----:B------:R-:W-:Y:S04]  /*8c80*/  STL.64 [R1+0xc0], R4 ;  /* 0x0000c00401007387 */ /* 0x000fe80000100a00 */
[----:B------:R0:W-:Y:S04]  /*8c90*/  STL.64 [R1+0xc8], R6 ;  /* 0x0000c80601007387 */ /* 0x0001e80000100a00 */
[----:B0-----:R-:W2:Y:S04]  /*8ca0*/  LDL.LU.64 R6, [R1+0x8d0] ;  /* 0x0008d00001067983 */ /* 0x001ea80000300a00 */
[----:B------:R-:W2:Y:S01]  /*8cb0*/  LDL.LU.64 R4, [R1+0x8c8] ;  /* 0x0008c80001047983 */ /* 0x000ea20000300a00 */
[----:B---3--:R-:W-:Y:S07]  /*8cc0*/  HMMA.16816.F32 R8, R24, R16, R8 ;  /* 0x000000101808723c */ /* 0x008fee0000001808 */
[----:B------:R-:W-:-:S02]  /*8cd0*/  IMAD.MOV.U32 R26, RZ, RZ, R2 ;  /* 0x000000ffff1a7224 */ /* 0x000fc400078e0002 */
[----:B------:R-:W-:Y:S01]  /*8ce0*/  IMAD.MOV.U32 R27, RZ, RZ, R0 ;  /* 0x000000ffff1b7224 */ /* 0x000fe200078e0000 */
[----:B------:R-:W0:Y:S01]  /*8cf0*/  LDC R2, c[0x0][0x23c] ;  /* 0x00008f00ff027b82 */ /* 0x000e220000000800 */
[----:B------:R-:W-:Y:S02]  /*8d00*/  IMAD.MOV.U32 R24, RZ, RZ, R23 ;  /* 0x000000ffff187224 */ /* 0x000fe400078e0017 */
[----:B------:R-:W-:-:S10]  /*8d10*/  IMAD.MOV.U32 R25, RZ, RZ, R22 ;  /* 0x000000ffff197224 */ /* 0x000fd400078e0016 */
[----:B------:R-:W-:Y:S04]  /*8d20*/  STL.64 [R1+0xb0], R8 ;  /* 0x0000b00801007387 */ /* 0x000fe80000100a00 */
[----:B------:R-:W-:Y:S04]  /*8d30*/  STL.64 [R1+0xb8], R10 ;  /* 0x0000b80a01007387 */ /* 0x000fe80000100a00 */
[----:B------:R-:W-:Y:S04]  /*8d40*/  STL.64 [R1+0x768], R26 ;  /* 0x0007681a01007387 */ /* 0x000fe80000100a00 */
[----:B------:R1:W-:Y:S04]  /*8d50*/  STL.64 [R1+0x760], R24 ;  /* 0x0007601801007387 */ /* 0x0003e80000100a00 */
[----:B-1----:R-:W3:Y:S04]  /*8d60*/  LDL.LU.64 R24, [R1+0x170] ;  /* 0x0001700001187983 */ /* 0x002ee80000300a00 */
[----:B------:R-:W3:Y:S01]  /*8d70*/  LDL.LU.64 R26, [R1+0x178] ;  /* 0x00017800011a7983 */ /* 0x000ee20000300a00 */
[----:B--2---:R-:W-:-:S15]  /*8d80*/  HMMA.16816.F32 R12, R4, R20, R12 ;  /* 0x00000014040c723c */ /* 0x004fde000000180c */
[----:B------:R-:W-:-:S09]  /*8d90*/  NOP ;  /* 0x0000000000007918 */ /* 0x000fd20000000000 */
[----:B------:R-:W-:Y:S02]  /*8da0*/  IMAD.MOV.U32 R10, RZ, RZ, R14 ;  /* 0x000000ffff0a7224 */ /* 0x000fe400078e000e */
[----:B------:R-:W-:Y:S02]  /*8db0*/  IMAD.MOV.U32 R11, RZ, RZ, R15 ;  /* 0x000000ffff0b7224 */ /* 0x000fe400078e000f */
[----:B------:R-:W-:Y:S01]  /*8dc0*/  IMAD.MOV.U32 R8, RZ, RZ, R12 ;  /* 0x000000ffff087224 */ /* 0x000fe200078e000c */
[----:B------:R-:W2:Y:S01]  /*8dd0*/  LDL.LU.64 R14, [R1+0x8c0] ;  /* 0x0008c000010e7983 */ /* 0x000ea20000300a00 */
[----:B------:R-:W-:-:S03]  /*8de0*/  IMAD.MOV.U32 R9, RZ, RZ, R13 ;  /* 0x000000ffff097224 */ /* 0x000fc600078e000d */
[----:B------:R-:W2:Y:S04]  /*8df0*/  LDL.LU.64 R12, [R1+0x8b8] ;  /* 0x0008b800010c7983 */ /* 0x000ea80000300a00 */
[----:B------:R-:W-:Y:S04]  /*8e00*/  STL.64 [R1+0x8a0], R10 ;  /* 0x0008a00a01007387 */ /* 0x000fe80000100a00 */
[----:B------:R1:W-:Y:S04]  /*8e10*/  STL.64 [R1+0x898], R8 ;  /* 0x0008980801007387 */ /* 0x0003e80000100a00 */
[----:B-1----:R-:W4:Y:S04]  /*8e20*/  LDL.LU.64 R8, [R1+0x130] ;  /* 0x0001300001087983 */ /* 0x002f280000300a00 */
[----:B------:R-:W3:Y:S04]  /*8e30*/  LDL.LU.64 R10, [R1+0x138] ;  /* 0x00013800010a7983 */ /* 0x000ee80000300a00 */
[----:B---3--:R-:W-:Y:S04]  /*8e40*/  STL.64 [R1+0x8b0], R10 ;  /* 0x0008b00a01007387 */ /* 0x008fe80000100a00 */
[----:B----4-:R1:W-:Y:S04]  /*8e50*/  STL.64 [R1+0x8a8], R8 ;  /* 0x0008a80801007387 */ /* 0x0103e80000100a00 */
[----:B-1----:R-:W2:Y:S04]  /*8e60*/  LDL.LU.64 R8, [R1+0x1e0] ;  /* 0x0001e00001087983 */ /* 0x002ea80000300a00 */
[----:B------:R-:W2:Y:S01]  /*8e70*/  LDL.LU.64 R10, [R1+0x1e8] ;  /* 0x0001e800010a7983 */ /* 0x000ea20000300a00 */
[----:B------:R-:W-:Y:S03]  /*8e80*/  HMMA.16816.F32 R24, R4, R16, R24 ;  /* 0x000000100418723c */ /* 0x000fe60000001818 */
[----:B------:R-:W3:Y:S04]  /*8e90*/  LDL.LU.64 R4, [R1+0x120] ;  /* 0x0001200001047983 */ /* 0x000ee80000300a00 */
[----:B------:R-:W3:-:S15]  /*8ea0*/  LDL.LU.64 R6, [R1+0x128] ;  /* 0x0001280001067983 */ /* 0x000ede0000300a00 */
[----:B------:R-:W-:-:S01]  /*8eb0*/  NOP ;  /* 0x0000000000007918 */ /* 0x000fc20000000000 */
[----:B------:R-:W-:Y:S04]  /*8ec0*/  STL.64 [R1+0x778], R26 ;  /* 0x0007781a01007387 */ /* 0x000fe80000100a00 */
[----:B------:R1:W-:Y:S04]  /*8ed0*/  STL.64 [R1+0x770], R24 ;  /* 0x0007701801007387 */ /* 0x0003e80000100a00 */
[----:B-1----:R-:W4:Y:S04]  /*8ee0*/  LDL.LU.64 R24, [R1+0x1d0] ;  /* 0x0001d00001187983 */ /* 0x002f280000300a00 */
[----:B------:R-:W4:Y:S01]  /*8ef0*/  LDL.LU.64 R26, [R1+0x1d8] ;  /* 0x0001d800011a7983 */ /* 0x000f220000300a00 */
        /* <DEDUP_REMOVED lines=8> */
[----:B------:R-:W-:Y:S04]  /*8f80*/  STL [R1+0x870], R29 ;  /* 0x0008701d01007387 */ /* 0x000fe80000100800 */
[----:B------:R-:W-:Y:S01]  /*8f90*/  STL [R1+0x86c], R28 ;  /* 0x00086c1c01007387 */ /* 0x000fe20000100800 */
[----:B--2---:R-:W-:Y:S03]  /*8fa0*/  HMMA.16816.F32 R12, R12, R16, R8 ;  /* 0x000000100c0c723c */ /* 0x004fe60000001808 */
[----:B------:R-:W2:Y:S04]  /*8fb0*/  LDL.LU.64 R10, [R1+0x8a0] ;  /* 0x0008a000010a7983 */ /* 0x000ea80000300a00 */
[----:B------:R-:W2:-:S15]  /*8fc0*/  LDL.LU.64 R8, [R1+0x898] ;  /* 0x0008980001087983 */ /* 0x000e9e0000300a00 */
[----:B------:R-:W-:-:S01]  /*8fd0*/  NOP ;  /* 0x0000000000007918 */ /* 0x000fc20000000000 */
[----:B------:R-:W-:Y:S01]  /*8fe0*/  STL [R1+0x40], R12 ;  /* 0x0000400c01007387 */ /* 0x000fe20000100800 */
[----:B------:R-:W-:Y:S02]  /*8ff0*/  IMAD.MOV.U32 R23, RZ, RZ, R14 ;  /* 0x000000ffff177224 */ /* 0x000fe400078e000e */
[----:B------:R-:W-:Y:S01]  /*9000*/  IMAD.MOV.U32 R22, RZ, RZ, R13 ;  /* 0x000000ffff167224 */ /* 0x000fe200078e000d */
[----:B------:R1:W-:Y:S04]  /*9010*/  STL [R1+0x4c], R15 ;  /* 0x00004c0f01007387 */ /* 0x0003e80000100800 */
[----:B-1----:R-:W4:Y:S04]  /*9020*/  LDL.LU.64 R14, [R1+0x890] ;  /* 0x00089000010e7983 */ /* 0x002f280000300a00 */
[----:B------:R-:W4:Y:S04]  /*9030*/  LDL.LU.64 R12, [R1+0x888] ;  /* 0x00088800010c7983 */ /* 0x000f280000300a00 */
[----:B------:R-:W-:Y:S01]  /*9040*/  STL.64 [R1+0x850], R18 ;  /* 0x0008501201007387 */ /* 0x000fe20000100a00 */
[C---:B----4-:R-:W-:Y:S06]  /*9050*/  HMMA.16816.F32 R24, R12.reuse, R20, R24 ;  /* 0x000000140c18723c */ /* 0x050fec0000001818 */
[----:B---3--:R-:W-:Y:S01]  /*9060*/  HMMA.16816.F32 R12, R12, R16, R4 ;  /* 0x000000100c0c723c */ /* 0x008fe20000001804 */
[----:B------:R-:W3:Y:S04]  /*9070*/  LDL.LU R4, [R1+0x20] ;  /* 0x0000200001047983 */ /* 0x000ee80000300800 */
[----:B------:R-:W3:Y:S04]  /*9080*/  LDL.LU R5, [R1+0x24] ;  /* 0x0000240001057983 */ /* 0x000ee80000300800 */
[----:B------:R-:W4:Y:S04]  /*9090*/  LDL.LU R6, [R1+0x28] ;  /* 0x0000280001067983 */ /* 0x000f280000300800 */
[----:B------:R-:W4:Y:S05]  /*90a0*/  LDL.LU R7, [R1+0x2c] ;  /* 0x00002c0001077983 */ /* 0x000f2a0000300800 */
[----:B------:R-:W-:-:S02]  /*90b0*/  IMAD.MOV.U32 R29, RZ, RZ, R24 ;  /* 0x000000ffff1d7224 */ /* 0x000fc400078e0018 */
[----:B------:R-:W-:Y:S02]  /*90c0*/  IMAD.MOV.U32 R28, RZ, RZ, R25 ;  /* 0x000000ffff1c7224 */ /* 0x000fe400078e0019 */
[----:B--2---:R-:W-:Y:S02]  /*90d0*/  IMAD.MOV.U32 R24, RZ, RZ, R8 ;  /* 0x000000ffff187224 */ /* 0x004fe400078e0008 */
[----:B------:R-:W-:Y:S02]  /*90e0*/  IMAD.MOV.U32 R21, RZ, RZ, R26 ;  /* 0x000000ffff157224 */ /* 0x000fe400078e001a */
[----:B------:R-:W-:Y:S02]  /*90f0*/  IMAD.MOV.U32 R25, RZ, RZ, R9 ;  /* 0x000000ffff197224 */ /* 0x000fe400078e0009 */
[----:B------:R-:W-:Y:S02]  /*9100*/  IMAD.MOV.U32 R20, RZ, RZ, R27 ;  /* 0x000000ffff147224 */ /* 0x000fe400078e001b */
[----:B------:R-:W-:-:S02]  /*9110*/  IMAD.MOV.U32 R26, RZ, RZ, R10 ;  /* 0x000000ffff1a7224 */ /* 0x000fc400078e000a */
[----:B------:R-:W-:Y:S01]  /*9120*/  IMAD.MOV.U32 R27, RZ, RZ, R11 ;  /* 0x000000ffff1b7224 */ /* 0x000fe200078e000b */
[----:B----4-:R-:W-:Y:S04]  /*9130*/  STL.64 [R1+0x7b8], R6 ;  /* 0x0007b80601007387 */ /* 0x010fe80000100a00 */
[----:B---3--:R-:W-:Y:S04]  /*9140*/  STL.64 [R1+0x7b0], R4 ;  /* 0x0007b00401007387 */ /* 0x008fe80000100a00 */
[----:B------:R-:W2:Y:S04]  /*9150*/  LDL.LU R8, [R1+0x880] ;  /* 0x0008800001087983 */ /* 0x000ea80000300800 */
[----:B------:R-:W3:Y:S04]  /*9160*/  LDL.LU R9, [R1+0x87c] ;  /* 0x00087c0001097983 */ /* 0x000ee80000300800 */
[----:B------:R-:W4:Y:S04]  /*9170*/  LDL.LU R10, [R1+0x878] ;  /* 0x00087800010a7983 */ /* 0x000f280000300800 */
[----:B------:R-:W4:Y:S04]  /*9180*/  LDL.LU R11, [R1+0x874] ;  /* 0x00087400010b7983 */ /* 0x000f280000300800 */
[----:B------:R-:W-:Y:S04]  /*9190*/  STL.64 [R1+0x798], R26 ;  /* 0x0007981a01007387 */ /* 0x000fe80000100a00 */
[----:B------:R1:W-:Y:S04]  /*91a0*/  STL.64 [R1+0x790], R24 ;  /* 0x0007901801007387 */ /* 0x0003e80000100a00 */
[----:B-1----:R-:W4:Y:S04]  /*91b0*/  LDL.LU R24, [R1+0xb0] ;  /* 0x0000b00001187983 */ /* 0x002f280000300800 */
[----:B------:R-:W4:Y:S04]  /*91c0*/  LDL.LU R25, [R1+0xb4] ;  /* 0x0000b40001197983 */ /* 0x000f280000300800 */
[----:B------:R-:W4:Y:S04]  /*91d0*/  LDL.LU R26, [R1+0xb8] ;  /* 0x0000b800011a7983 */ /* 0x000f280000300800 */
[----:B------:R-:W4:Y:S01]  /*91e0*/  LDL.LU R27, [R1+0xbc] ;  /* 0x0000bc00011b7983 */ /* 0x000f220000300800 */
[----:B--2---:R-:W-:-:S03]  /*91f0*/  IMAD.MOV.U32 R7, RZ, RZ, R8 ;  /* 0x000000ffff077224 */ /* 0x004fc600078e0008 */
[----:B------:R-:W2:Y:S01]  /*9200*/  LDL.LU R8, [R1+0x70] ;  /* 0x0000700001087983 */ /* 0x000ea20000300800 */
[----:B---3--:R-:W-:-:S03]  /*9210*/  IMAD.MOV.U32 R6, RZ, RZ, R9 ;  /* 0x000000ffff067224 */ /* 0x008fc600078e0009 */
[----:B------:R-:W2:Y:S01]  /*9220*/  LDL.LU R9, [R1+0x74] ;  /* 0x0000740001097983 */ /* 0x000ea20000300800 */
[----:B----4-:R-:W-:-:S03]  /*9230*/  IMAD.MOV.U32 R5, RZ, RZ, R10 ;  /* 0x000000ffff057224 */ /* 0x010fc600078e000a */
[----:B------:R-:W3:Y:S01]  /*9240*/  LDL.LU R10, [R1+0x78] ;  /* 0x00007800010a7983 */ /* 0x000ee20000300800 */
[----:B------:R-:W-:-:S03]  /*9250*/  IMAD.MOV.U32 R4, RZ, RZ, R11 ;  /* 0x000000ffff047224 */ /* 0x000fc600078e000b */
[----:B------:R-:W3:Y:S04]  /*9260*/  LDL.LU R11, [R1+0x7c] ;  /* 0x00007c00010b7983 */ /* 0x000ee80000300800 */
[----:B---3--:R-:W-:Y:S04]  /*9270*/  STL.64 [R1+0x808], R10 ;  /* 0x0008080a01007387 */ /* 0x008fe80000100a00 */
[----:B--2---:R-:W-:Y:S04]  /*9280*/  STL.64 [R1+0x800], R8 ;  /* 0x0008000801007387 */ /* 0x004fe80000100a00 */
[----:B------:R-:W-:Y:S04]  /*9290*/  STL.64 [R1+0x7c8], R6 ;  /* 0x0007c80601007387 */ /* 0x000fe80000100a00 */
[----:B------:R1:W-:Y:S04]  /*92a0*/  STL.64 [R1+0x7c0], R4 ;  /* 0x0007c00401007387 */ /* 0x0003e80000100a00 */
[----:B-1----:R-:W2:Y:S04]  /*92b0*/  LDL.LU R4, [R1+0xe0] ;  /* 0x0000e00001047983 */ /* 0x002ea80000300800 */
[----:B------:R-:W2:Y:S04]  /*92c0*/  LDL.LU R5, [R1+0xe4] ;  /* 0x0000e40001057983 */ /* 0x000ea80000300800 */
[----:B------:R-:W3:Y:S04]  /*92d0*/  LDL.LU R6, [R1+0xe8] ;  /* 0x0000e80001067983 */ /* 0x000ee80000300800 */
[----:B------:R-:W3:Y:S04]  /*92e0*/  LDL.LU R7, [R1+0xec] ;  /* 0x0000ec0001077983 */ /* 0x000ee80000300800 */
[----:B---3--:R-:W-:Y:S04]  /*92f0*/  STL.64 [R1+0x7e8], R6 ;  /* 0x0007e80601007387 */ /* 0x008fe80000100a00 */
[----:B--2---:R1:W-:Y:S04]  /*9300*/  STL.64 [R1+0x7e0], R4 ;  /* 0x0007e00401007387 */ /* 0x0043e80000100a00 */
[----:B-1----:R-:W2:Y:S04]  /*9310*/  LDL.LU R4, [R1+0xf0] ;  /* 0x0000f00001047983 */ /* 0x002ea80000300800 */
[----:B------:R-:W2:Y:S04]  /*9320*/  LDL.LU R5, [R1+0xf4] ;  /* 0x0000f40001057983 */ /* 0x000ea80000300800 */
[----:B------:R-:W3:Y:S04]  /*9330*/  LDL.LU R6, [R1+0xf8] ;  /* 0x0000f80001067983 */ /* 0x000ee80000300800 */
[----:B------:R-:W3:Y:S04]  /*9340*/  LDL.LU R7, [R1+0xfc] ;  /* 0x0000fc0001077983 */ /* 0x000ee80000300800 */
[----:B------:R-:W4:Y:S04]  /*9350*/  LDL.LU R8, [R1] ;  /* 0x0000000001087983 */ /* 0x000f280000300800 */
[----:B------:R-:W4:Y:S04]  /*9360*/  LDL.LU R9, [R1+0x4] ;  /* 0x0000040001097983 */ /* 0x000f280000300800 */
[----:B------:R-:W2:Y:S04]  /*9370*/  LDL.LU R10, [R1+0x8] ;  /* 0x00000800010a7983 */ /* 0x000ea80000300800 */
[----:B------:R-:W2:Y:S04]  /*9380*/  LDL.LU R11, [R1+0xc] ;  /* 0x00000c00010b7983 */ /* 0x000ea80000300800 */
[----:B--2---:R-:W-:Y:S04]  /*9390*/  STL.64 [R1+0x838], R10 ;  /* 0x0008380a01007387 */ /* 0x004fe80000100a00 */
[----:B----4-:R-:W-:Y:S04]  /*93a0*/  STL.64 [R1+0x830], R8 ;  /* 0x0008300801007387 */ /* 0x010fe80000100a00 */
[----:B---3--:R-:W-:Y:S04]  /*93b0*/  STL.64 [R1+0x7f8], R6 ;  /* 0x0007f80601007387 */ /* 0x008fe80000100a00 */
        /* <DEDUP_REMOVED lines=11> */
[----:B------:R-:W4:Y:S04]  /*9470*/  LDL.LU R8, [R1+0x90] ;  /* 0x0000900001087983 */ /* 0x000f280000300800 */
[----:B------:R-:W4:Y:S04]  /*9480*/  LDL.LU R9, [R1+0x94] ;  /* 0x0000940001097983 */ /* 0x000f280000300800 */
[----:B------:R-:W4:Y:S04]  /*9490*/  LDL.LU R10, [R1+0x98] ;  /* 0x00009800010a7983 */ /* 0x000f280000300800 */
[----:B------:R-:W4:Y:S04]  /*94a0*/  LDL.LU R11, [R1+0x9c] ;  /* 0x00009c00010b7983 */ /* 0x000f280000300800 */
        /* <DEDUP_REMOVED lines=14> */
[----:B------:R-:W2:Y:S04]  /*9590*/  LDL.LU R6, [R1+0x158] ;  /* 0x0001580001067983 */ /* 0x000ea80000300800 */
[----:B------:R-:W2:Y:S04]  /*95a0*/  LDL.LU R7, [R1+0x15c] ;  /* 0x00015c0001077983 */ /* 0x000ea80000300800 */
[----:B------:R-:W-:Y:S04]  /*95b0*/  STL.64 [R1+0x7a8], R26 ;  /* 0x0007a81a01007387 */ /* 0x000fe80000100a00 */
[----:B------:R1:W-:Y:S04]  /*95c0*/  STL.64 [R1+0x7a0], R24 ;  /* 0x0007a01801007387 */ /* 0x0003e80000100a00 */
[----:B-1----:R-:W3:Y:S04]  /*95d0*/  LDL.LU R24, [R1+0xc0] ;  /* 0x0000c00001187983 */ /* 0x002ee80000300800 */
[----:B------:R-:W3:Y:S04]  /*95e0*/  LDL.LU R25, [R1+0xc4] ;  /* 0x0000c40001197983 */ /* 0x000ee80000300800 */
[----:B------:R-:W3:Y:S04]  /*95f0*/  LDL.LU R26, [R1+0xc8] ;  /* 0x0000c800011a7983 */ /* 0x000ee80000300800 */
[----:B------:R-:W3:Y:S04]  /*9600*/  LDL.LU R27, [R1+0xcc] ;  /* 0x0000cc00011b7983 */ /* 0x000ee80000300800 */
[----:B------:R1:W-:Y:S04]  /*9610*/  STL.64 [R1+0x728], R14 ;  /* 0x0007280e01007387 */ /* 0x0003e80000100a00 */
[----:B------:R0:W-:Y:S01]  /*9620*/  STL.64 [R1+0x720], R12 ;  /* 0x0007200c01007387 */ /* 0x0001e20000100a00 */
[----:B-1----:R-:W-:-:S02]  /*9630*/  IMAD.MOV.U32 R14, RZ, RZ, R21 ;  /* 0x000000ffff0e7224 */ /* 0x002fc400078e0015 */
[----:B------:R-:W-:Y:S02]  /*9640*/  IMAD.MOV.U32 R15, RZ, RZ, R20 ;  /* 0x000000ffff0f7224 */ /* 0x000fe400078e0014 */
[----:B0-----:R-:W-:Y:S02]  /*9650*/  IMAD.MOV.U32 R12, RZ, RZ, R29 ;  /* 0x000000ffff0c7224 */ /* 0x001fe400078e001d */
[----:B------:R-:W-:Y:S01]  /*9660*/  IMAD.MOV.U32 R13, RZ, RZ, R28 ;  /* 0x000000ffff0d7224 */ /* 0x000fe200078e001c */
[----:B------:R-:W2:Y:S04]  /*9670*/  LDL.LU R29, [R1+0x870] ;  /* 0x00087000011d7983 */ /* 0x000ea80000300800 */
[----:B------:R-:W3:Y:S04]  /*9680*/  LDL.LU R28, [R1+0x86c] ;  /* 0x00086c00011c7983 */ /* 0x000ee80000300800 */
[----:B------:R0:W-:Y:S04]  /*9690*/  STL.64 [R1+0x748], R14 ;  /* 0x0007480e01007387 */ /* 0x0001e80000100a00 */
[----:B------:R1:W-:Y:S01]  /*96a0*/  STL.64 [R1+0x740], R12 ;  /* 0x0007400c01007387 */ /* 0x0003e20000100a00 */
[----:B0-----:R-:W-:-:S03]  /*96b0*/  IMAD.MOV.U32 R14, RZ, RZ, R23 ;  /* 0x000000ffff0e7224 */ /* 0x001fc600078e0017 */
[----:B-1----:R-:W2:Y:S01]  /*96c0*/  LDL.LU R12, [R1+0x40] ;  /* 0x00004000010c7983 */ /* 0x002ea20000300800 */
[----:B------:R-:W-:-:S03]  /*96d0*/  IMAD.MOV.U32 R13, RZ, RZ, R22 ;  /* 0x000000ffff0d7224 */ /* 0x000fc600078e0016 */
[----:B------:R-:W4:Y:S04]  /*96e0*/  LDL.LU R22, [R1+0x868] ;  /* 0x0008680001167983 */ /* 0x000f280000300800 */
[----:B------:R-:W4:Y:S04]  /*96f0*/  LDL.LU R23, [R1+0x864] ;  /* 0x0008640001177983 */ /* 0x000f280000300800 */
[----:B------:R-:W3:Y:S01]  /*9700*/  LDL.LU R15, [R1+0x4c] ;  /* 0x00004c00010f7983 */ /* 0x000ee20000300800 */
[----:B----4-:R-:W-:Y:S03]  /*9710*/  HMMA.16816.F32 R16, R8, R22, R16 ;  /* 0x000000160810723c */ /* 0x010fe60000001810 */
[----:B---3--:R0:W-:Y:S04]  /*9720*/  STL.64 [R1+0x758], R14 ;  /* 0x0007580e01007387 */ /* 0x0081e80000100a00 */
[----:B--2---:R1:W-:Y:S01]  /*9730*/  STL.64 [R1+0x750], R12 ;  /* 0x0007500c01007387 */ /* 0x0043e20000100a00 */
[----:B0-----:R-:W-:-:S02]  /*9740*/  IMAD.MOV.U32 R14, RZ, RZ, R0 ;  /* 0x000000ffff0e7224 */ /* 0x001fc400078e0000 */
[----:B-1----:R-:W-:Y:S02]  /*9750*/  IMAD.MOV.U32 R12, RZ, RZ, R28 ;  /* 0x000000ffff0c7224 */ /* 0x002fe400078e001c */
[----:B------:R-:W2:Y:S01]  /*9760*/  LDL.LU R28, [R1+0x860] ;  /* 0x00086000011c7983 */ /* 0x000ea20000300800 */
[----:B------:R-:W-:-:S03]  /*9770*/  IMAD.MOV.U32 R13, RZ, RZ, R29 ;  /* 0x000000ffff0d7224 */ /* 0x000fc600078e001d */
[----:B------:R-:W2:Y:S04]  /*9780*/  LDL.LU R29, [R1+0x85c] ;  /* 0x00085c00011d7983 */ /* 0x000ea80000300800 */
[----:B------:R-:W3:Y:S04]  /*9790*/  LDL.LU R0, [R1+0x858] ;  /* 0x0008580001007983 */ /* 0x000ee80000300800 */
[----:B------:R-:W-:Y:S04]  /*97a0*/  STL.64 [R1+0x160], R16 ;  /* 0x0001601001007387 */ /* 0x000fe80000100a00 */
[----:B------:R0:W-:Y:S04]  /*97b0*/  STL.64 [R1+0x168], R18 ;  /* 0x0001681201007387 */ /* 0x0001e80000100a00 */
[----:B0-----:R-:W4:Y:S02]  /*97c0*/  LDL.LU.64 R18, [R1+0x850] ;  /* 0x0008500001127983 */ /* 0x001f240000300a00 */
[----:B----4-:R-:W-:Y:S02]  /*97d0*/  HMMA.16816.F32 R8, R8, R18, R4 ;  /* 0x000000120808723c */ /* 0x010fe40000001804 */
[----:B------:R-:W4:Y:S04]  /*97e0*/  LDL.LU.64 R6, [R1+0x848] ;  /* 0x0008480001067983 */ /* 0x000f280000300a00 */
[----:B------:R-:W4:-:S15]  /*97f0*/  LDL.LU.64 R4, [R1+0x840] ;  /* 0x0008400001047983 */ /* 0x000f1e0000300a00 */
[----:B------:R-:W-:-:S02]  /*9800*/  NOP ;  /* 0x0000000000007918 */ /* 0x000fc40000000000 */
[----:B------:R-:W-:Y:S04]  /*9810*/  STL.64 [R1+0x150], R8 ;  /* 0x0001500801007387 */ /* 0x000fe80000100a00 */
[----:B------:R0:W-:Y:S04]  /*9820*/  STL.64 [R1+0x158], R10 ;  /* 0x0001580a01007387 */ /* 0x0001e80000100a00 */
[----:B0-----:R-:W4:Y:S04]  /*9830*/  LDL.LU.64 R10, [R1+0x838] ;  /* 0x00083800010a7983 */ /* 0x001f280000300a00 */
[----:B------:R-:W4:Y:S02]  /*9840*/  LDL.LU.64 R8, [R1+0x830] ;  /* 0x0008300001087983 */ /* 0x000f240000300a00 */
[----:B----4-:R-:W-:-:S15]  /*9850*/  HMMA.16816.F32 R4, R8, R22, R4 ;  /* 0x000000160804723c */ /* 0x010fde0000001804 */
[----:B------:R-:W-:-:S08]  /*9860*/  NOP ;  /* 0x0000000000007918 */ /* 0x000fd00000000000 */
[----:B------:R-:W-:Y:S04]  /*9870*/  STL.64 [R1+0x140], R4 ;  /* 0x0001400401007387 */ /* 0x000fe80000100a00 */
[----:B------:R0:W-:Y:S04]  /*9880*/  STL.64 [R1+0x148], R6 ;  /* 0x0001480601007387 */ /* 0x0001e80000100a00 */
[----:B0-----:R-:W4:Y:S04]  /*9890*/  LDL.LU.64 R6, [R1+0x828] ;  /* 0x0008280001067983 */ /* 0x001f280000300a00 */
[----:B------:R-:W4:Y:S02]  /*98a0*/  LDL.LU.64 R4, [R1+0x820] ;  /* 0x0008200001047983 */ /* 0x000f240000300a00 */
        /* <DEDUP_REMOVED lines=32> */
[----:B------:R0:W-:Y:S04]  /*9ab0*/  STL.64 [R1+0xd0], R8 ;  /* 0x0000d00801007387 */ /* 0x0001e80000100a00 */
[----:B------:R1:W-:Y:S04]  /*9ac0*/  STL.64 [R1+0xd8], R10 ;  /* 0x0000d80a01007387 */ /* 0x0003e80000100a00 */
[----:B0-----:R-:W2:Y:S04]  /*9ad0*/  LDL.LU.64 R8, [R1+0x1a0] ;  /* 0x0001a00001087983 */ /* 0x001ea80000300a00 */
[----:B-1----:R-:W3:Y:S01]  /*9ae0*/  LDL.LU.64 R10, [R1+0x1a8] ;  /* 0x0001a800010a7983 */ /* 0x002ee20000300a00 */
[----:B----4-:R-:W-:-:S15]  /*9af0*/  HMMA.16816.F32 R24, R4, R22, R24 ;  /* 0x000000160418723c */ /* 0x010fde0000001818 */
[----:B------:R-:W-:-:S08]  /*9b00*/  NOP ;  /* 0x0000000000007918 */ /* 0x000fd00000000000 */
[----:B------:R-:W-:Y:S01]  /*9b10*/  STL.64 [R1+0xc0], R24 ;  /* 0x0000c01801007387 */ /* 0x000fe20000100a00 */
[----:B------:R-:W-:Y:S02]  /*9b20*/  IMAD.MOV.U32 R21, RZ, RZ, R26 ;  /* 0x000000ffff157224 */ /* 0x000fe400078e001a */
[----:B------:R-:W-:Y:S01]  /*9b30*/  IMAD.MOV.U32 R20, RZ, RZ, R24 ;  /* 0x000000ffff147224 */ /* 0x000fe200078e0018 */
        /* <DEDUP_REMOVED lines=16> */
[----:B------:R-:W4:Y:S01]  /*9c40*/  LDL.LU.64 R24, [R1+0x770] ;  /* 0x0007700001187983 */ /* 0x000f220000300a00 */
[----:B------:R-:W-:Y:S01]  /*9c50*/  IMAD.MOV.U32 R15, RZ, RZ, R3 ;  /* 0x000000ffff0f7224 */ /* 0x000fe200078e0003 */
        /* <DEDUP_REMOVED lines=28> */
[----:B------:R-:W-:-:S03]  /*9e20*/  IMAD.SHL.U32 R16, R2, 0x20, RZ ;  /* 0x0000002002107824 */ /* 0x000fc600078e00ff */
[----:B------:R-:W3:Y:S04]  /*9e30*/  LDL.LU.64 R22, [R1+0x1b8] ;  /* 0x0001b80001167983 */ /* 0x000ee80000300a00 */
[----:B------:R-:W2:Y:S01]  /*9e40*/  LDL.LU.64 R2, [R1+0x188] ;  /* 0x0001880001027983 */ /* 0x000ea20000300a00 */
[----:B----4-:R-:W-:-:S15]  /*9e50*/  HMMA.16816.F32 R12, R24, R18, R12 ;  /* 0x00000012180c723c */ /* 0x010fde000000180c */
[----:B------:R-:W-:-:S08]  /*9e60*/  NOP ;  /* 0x0000000000007918 */ /* 0x000fd00000000000 */
[----:B------:R-:W-:Y:S01]  /*9e70*/  STL.64 [R1+0x120], R12 ;  /* 0x0001200c01007387 */ /* 0x000fe20000100a00 */
[----:B------:R-:W-:-:S03]  /*9e80*/  IMAD.MOV.U32 R18, RZ, RZ, R15 ;  /* 0x000000ffff127224 */ /* 0x000fc600078e000f */
[----:B------:R0:W-:Y:S04]  /*9e90*/  STL.64 [R1+0x128], R14 ;  /* 0x0001280e01007387 */ /* 0x0001e80000100a00 */
[----:B0-----:R-:W4:Y:S04]  /*9ea0*/  LDL.LU.64 R14, [R1+0x1b0] ;  /* 0x0001b000010e7983 */ /* 0x001f280000300a00 */
[----:B------:R-:W4:Y:S01]  /*9eb0*/  LDL.LU R19, [R1+0x514] ;  /* 0x0005140001137983 */ /* 0x000f220000300800 */
[----:B--2---:R-:W-:-:S04]  /*9ec0*/  IMAD.WIDE R2, R16, 0x2, R2 ;  /* 0x0000000210027825 */ /* 0x004fc800078e0202 */
[----:B------:R-:W-:-:S04]  /*9ed0*/  IMAD.WIDE R4, R16, 0x2, R4 ;  /* 0x0000000210047825 */ /* 0x000fc800078e0204 */
[----:B---3--:R-:W-:-:S04]  /*9ee0*/  IMAD.WIDE R6, R16, 0x2, R6 ;  /* 0x0000000210067825 */ /* 0x008fc800078e0206 */
[----:B------:R-:W-:-:S04]  /*9ef0*/  IMAD.WIDE R8, R16, 0x2, R8 ;  /* 0x0000000210087825 */ /* 0x000fc800078e0208 */
[----:B------:R-:W-:Y:S01]  /*9f00*/  IMAD.WIDE R10, R16, 0x2, R10 ;  /* 0x00000002100a7825 */ /* 0x000fe200078e020a */
[----:B------:R-:W-:-:S04]  /*9f10*/  USHF.L.U32 UR6, UR9, 0x5, URZ ;  /* 0x0000000509067899 */ /* 0x000fc8000800063f */
[----:B------:R-:W-:Y:S01]  /*9f20*/  UIMAD.WIDE UR4, UR6, 0x2, UR4 ;  /* 0x00000002060478a5 */ /* 0x000fe2000f8e0204 */
[----:B------:R-:W-:Y:S02]  /*9f30*/  VIADD R0, R0, 0xffffffe0 ;  /* 0xffffffe000007836 */ /* 0x000fe40000000000 */
[----:B----4-:R-:W-:-:S04]  /*9f40*/  IMAD.WIDE R12, R16, 0x2, R14 ;  /* 0x00000002100c7825 */ /* 0x010fc800078e020e */
[----:B------:R-:W-:-:S04]  /*9f50*/  IMAD.WIDE R14, R16, 0x2, R22 ;  /* 0x00000002100e7825 */ /* 0x000fc800078e0216 */
[----:B------:R-:W-:Y:S02]  /*9f60*/  IMAD.WIDE R16, R16, 0x2, R28 ;  /* 0x0000000210107825 */ /* 0x000fe400078e021c */
[----:B------:R1:W5:Y:S04]  /*9f70*/  LDL.LU.64 R28, [R1+0x718] ;  /* 0x00071800011c7983 */ /* 0x0003680000300a00 */
[----:B------:R-:W-:Y:S04]  /*9f80*/  STL [R1+0x6fc], R2 ;  /* 0x0006fc0201007387 */ /* 0x000fe80000100800 */
[----:B------:R-:W-:Y:S04]  /*9f90*/  STL [R1+0x6f8], R3 ;  /* 0x0006f80301007387 */ /* 0x000fe80000100800 */
[----:B------:R-:W-:Y:S04]  /*9fa0*/  STL [R1+0x6f4], R4 ;  /* 0x0006f40401007387 */ /* 0x000fe80000100800 */
[----:B------:R-:W-:Y:S01]  /*9fb0*/  STL [R1+0x6f0], R5 ;  /* 0x0006f00501007387 */ /* 0x000fe20000100800 */
[----:B------:R-:W-:-:S03]  /*9fc0*/  VIADD R19, R19, 0xffffffff ;  /* 0xffffffff13137836 */ /* 0x000fc60000000000 */
[----:B------:R-:W-:Y:S04]  /*9fd0*/  STL [R1+0x6ec], R6 ;  /* 0x0006ec0601007387 */ /* 0x000fe80000100800 */
[----:B------:R-:W-:Y:S04]  /*9fe0*/  STL [R1+0x6e8], R7 ;  /* 0x0006e80701007387 */ /* 0x000fe80000100800 */
[----:B------:R0:W-:Y:S04]  /*9ff0*/  STL [R1+0x19c], R8 ;  /* 0x00019c0801007387 */ /* 0x0001e80000100800 */
[----:B------:R-:W-:Y:S04]  /*a000*/  STL [R1+0x198], R9 ;  /* 0x0001980901007387 */ /* 0x000fe80000100800 */
[----:B------:R-:W-:Y:S04]  /*a010*/  STL [R1+0x194], R10 ;  /* 0x0001940a01007387 */ /* 0x000fe80000100800 */
[----:B------:R-:W-:Y:S04]  /*a020*/  STL [R1+0x190], R11 ;  /* 0x0001900b01007387 */ /* 0x000fe80000100800 */
[----:B------:R2:W-:Y:S04]  /*a030*/  STL [R1+0x18c], R12 ;  /* 0x00018c0c01007387 */ /* 0x0005e80000100800 */
[----:B------:R3:W-:Y:S04]  /*a040*/  STL [R1+0x188], R13 ;  /* 0x0001880d01007387 */ /* 0x0007e80000100800 */
[----:B------:R1:W-:Y:S01]  /*a050*/  STL [R1+0x514], R19 ;  /* 0x0005141301007387 */ /* 0x0003e20000100800 */
[----:B------:R-:W-:Y:S01]  /*a060*/  ISETP.NE.U32.AND P0, PT, R19, RZ, PT ;  /* 0x000000ff1300720c */ /* 0x000fe20003f05070 */
[----:B0-----:R-:W-:-:S02]  /*a070*/  IMAD.MOV.U32 R8, RZ, RZ, R17 ;  /* 0x000000ffff087224 */ /* 0x001fc400078e0011 */
[----:B--2---:R-:W-:Y:S02]  /*a080*/  IMAD.MOV.U32 R12, RZ, RZ, R16 ;  /* 0x000000ffff0c7224 */ /* 0x004fe400078e0010 */
[----:B---3--:R-:W-:-:S08]  /*a090*/  IMAD.MOV.U32 R13, RZ, RZ, R15 ;  /* 0x000000ffff0d7224 */ /* 0x008fd000078e000f */
[----:B-1----:R-:W-:Y:S05]  /*a0a0*/  @P0 BRA `(.L_x_1) ;  /* 0xffffff8800ac0947 */ /* 0x002fea000383ffff */
[----:B------:R-:W2:Y:S04]  /*a0b0*/  LDL.LU R23, [R1+0x17c] ;  /* 0x00017c0001177983 */ /* 0x000ea80000300800 */
[----:B------:R-:W3:Y:S04]  /*a0c0*/  LDL.LU R7, [R1+0x178] ;  /* 0x0001780001077983 */ /* 0x000ee80000300800 */
[----:B---3--:R0:W-:Y:S04]  /*a0d0*/  STL [R1+0x760], R7 ;  /* 0x0007600701007387 */ /* 0x0081e80000100800 */
[----:B0-----:R-:W3:Y:S04]  /*a0e0*/  LDL.LU R7, [R1+0x154] ;  /* 0x0001540001077983 */ /* 0x001ee80000300800 */
        /* <DEDUP_REMOVED lines=13> */
[----:B------:R-:W3:Y:S01]  /*a1c0*/  LDL.LU R6, [R1+0x170] ;  /* 0x0001700001067983 */ /* 0x000ee20000300800 */
[----:B--2---:R-:W-:-:S03]  /*a1d0*/  IMAD.MOV.U32 R7, RZ, RZ, R23 ;  /* 0x000000ffff077224 */ /* 0x004fc600078e0017 */
[----:B---3--:R0:W-:Y:S04]  /*a1e0*/  STL [R1+0x75c], R6 ;  /* 0x00075c0601007387 */ /* 0x0081e80000100800 */
[----:B0-----:R-:W2:Y:S04]  /*a1f0*/  LDL.LU R6, [R1+0x128] ;  /* 0x0001280001067983 */ /* 0x001ea80000300800 */
[----:B--2---:R0:W-:Y:S04]  /*a200*/  STL [R1+0x764], R6 ;  /* 0x0007640601007387 */ /* 0x0041e80000100800 */
        /* <DEDUP_REMOVED lines=13> */
[----:B--2---:R-:W-:Y:S04]  /*a2e0*/  STL [R1+0x79c], R6 ;  /* 0x00079c0601007387 */ /* 0x004fe80000100800 */
[----:B------:R-:W2:Y:S04]  /*a2f0*/  LDL.LU R5, [R1+0xb8] ;  /* 0x0000b80001057983 */ /* 0x000ea80000300800 */
[----:B--2---:R0:W-:Y:S04]  /*a300*/  STL [R1+0x758], R5 ;  /* 0x0007580501007387 */ /* 0x0041e80000100800 */
[----:B0-----:R-:W2:Y:S04]  /*a310*/  LDL.LU R5, [R1+0x120] ;  /* 0x0001200001057983 */ /* 0x001ea80000300800 */
[----:B------:R-:W3:Y:S04]  /*a320*/  LDL.LU R4, [R1+0xb0] ;  /* 0x0000b00001047983 */ /* 0x000ee80000300800 */
[----:B---3--:R0:W-:Y:S04]  /*a330*/  STL [R1+0x754], R4 ;  /* 0x0007540401007387 */ /* 0x0081e80000100800 */
[----:B0-----:R-:W3:Y:S04]  /*a340*/  LDL.LU R4, [R1+0x138] ;  /* 0x0001380001047983 */ /* 0x001ee80000300800 */
[----:B------:R-:W4:Y:S04]  /*a350*/  LDL.LU R11, [R1+0x118] ;  /* 0x00011800010b7983 */ /* 0x000f280000300800 */
[----:B----4-:R0:W-:Y:S04]  /*a360*/  STL [R1+0x750], R11 ;  /* 0x0007500b01007387 */ /* 0x0101e80000100800 */
[----:B0-----:R-:W4:Y:S04]  /*a370*/  LDL.LU R11, [R1+0x130] ;  /* 0x00013000010b7983 */ /* 0x001f280000300800 */
        /* <DEDUP_REMOVED lines=21> */
[----:B------:R-:W3:Y:S01]  /*a4d0*/  LDL.LU R19, [R1+0x14c] ;  /* 0x00014c0001137983 */ /* 0x000ee20000300800 */
[----:B------:R-:W-:-:S03]  /*a4e0*/  IMAD.MOV.U32 R6, RZ, RZ, R18 ;  /* 0x000000ffff067224 */ /* 0x000fc600078e0012 */
        /* <DEDUP_REMOVED lines=14> */
[----:B------:R0:W-:Y:S04]  /*a5d0*/  STL [R1+0x718], R21 ;  /* 0x0007181501007387 */ /* 0x0001e80000100800 */
[----:B0-----:R-:W2:Y:S01]  /*a5e0*/  LDL.LU R21, [R1+0x1d0] ;  /* 0x0001d00001157983 */ /* 0x001ea20000300800 */
[----:B------:R-:W-:-:S03]  /*a5f0*/  F2FP.F16.F32.PACK_AB R7, R6, R7 ;  /* 0x000000070607723e */ /* 0x000fc600000000ff */
[----:B--2---:R0:W-:Y:S04]  /*a600*/  STL [R1+0x71c], R21 ;  /* 0x00071c1501007387 */ /* 0x0041e80000100800 */
[----:B0-----:R-:W2:Y:S04]  /*a610*/  LDL.LU R21, [R1+0x1d8] ;  /* 0x0001d80001157983 */ /* 0x001ea80000300800 */
[----:B------:R-:W2:Y:S04]  /*a620*/  LDL.LU R22, [R1+0xa0] ;  /* 0x0000a00001167983 */ /* 0x000ea80000300800 */
[----:B------:R0:W-:Y:S04]  /*a630*/  STL [R1+0x714], R20 ;  /* 0x0007141401007387 */ /* 0x0001e80000100800 */
[----:B0-----:R-:W2:Y:S04]  /*a640*/  LDL.LU R20, [R1+0x1e8] ;  /* 0x0001e80001147983 */ /* 0x001ea80000300800 */
[----:B------:R-:W2:Y:S04]  /*a650*/  LDL.LU R0, [R1+0x1e0] ;  /* 0x0001e00001007983 */ /* 0x000ea80000300800 */
[----:B-----5:R-:W2:Y:S04]  /*a660*/  LDL.LU R28, [R1+0xe8] ;  /* 0x0000e800011c7983 */ /* 0x020ea80000300800 */
[----:B------:R-:W2:Y:S04]  /*a670*/  LDL.LU R27, [R1+0x148] ;  /* 0x00014800011b7983 */ /* 0x000ea80000300800 */
[----:B------:R-:W2:Y:S04]  /*a680*/  LDL.LU R29, [R1+0xe0] ;  /* 0x0000e000011d7983 */ /* 0x000ea80000300800 */
[----:B------:R-:W2:Y:S04]  /*a690*/  LDL.LU R26, [R1+0x140] ;  /* 0x00014000011a7983 */ /* 0x000ea80000300800 */
[----:B------:R-:W2:Y:S04]  /*a6a0*/  LDL.LU R2, [R1+0x108] ;  /* 0x0001080001027983 */ /* 0x000ea80000300800 */
[----:B------:R-:W2:Y:S04]  /*a6b0*/  LDL.LU R25, [R1+0x168] ;  /* 0x0001680001197983 */ /* 0x000ea80000300800 */
[----:B------:R-:W2:Y:S04]  /*a6c0*/  LDL.LU R3, [R1+0x100] ;  /* 0x0001000001037983 */ /* 0x000ea80000300800 */
[----:B------:R-:W2:Y:S04]  /*a6d0*/  LDL.LU R24, [R1+0x160] ;  /* 0x0001600001187983 */ /* 0x000ea80000300800 */
[----:B------:R-:W3:Y:S04]  /*a6e0*/  LDL.LU R6, [R1+0x79c] ;  /* 0x00079c0001067983 */ /* 0x000ee80000300800 */
[----:B------:R0:W-:Y:S04]  /*a6f0*/  STL [R1+0x3c], R7 ;  /* 0x00003c0701007387 */ /* 0x0001e80000100800 */
[----:B0-----:R-:W3:Y:S02]  /*a700*/  LDL.LU R7, [R1+0x798] ;  /* 0x0007980001077983 */ /* 0x001ee40000300800 */
[----:B---3--:R-:W-:-:S02]  /*a710*/  F2FP.F16.F32.PACK_AB R7, R6, R7 ;  /* 0x000000070607723e */ /* 0x008fc400000000ff */
        /* <DEDUP_REMOVED lines=25> */
[----:B------:R0:W-:Y:S04]  /*a8b0*/  STL [R1], R7 ;  /* 0x0000000701007387 */ /* 0x0001e80000100800 */
[----:B0-----:R-:W3:Y:S02]  /*a8c0*/  LDL.LU R7, [R1+0x760] ;  /* 0x0007600001077983 */ /* 0x001ee40000300800 */
[----:B---3--:R-:W-:-:S02]  /*a8d0*/  F2FP.F16.F32.PACK_AB R7, R6, R7 ;  /* 0x000000070607723e */ /* 0x008fc400000000ff */
[----:B------:R-:W3:Y:S02]  /*a8e0*/  LDL.LU R6, [R1+0x75c] ;  /* 0x00075c0001067983 */ /* 0x000ee40000300800 */
[----:B---3--:R-:W-:Y:S02]  /*a8f0*/  F2FP.F16.F32.PACK_AB R6, R5, R6 ;  /* 0x000000060506723e */ /* 0x008fe400000000ff */
[----:B------:R-:W3:Y:S02]  /*a900*/  LDL.LU R5, [R1+0x758] ;  /* 0x0007580001057983 */ /* 0x000ee40000300800 */
[----:B---3--:R-:W-:Y:S02]  /*a910*/  F2FP.F16.F32.PACK_AB R5, R4, R5 ;  /* 0x000000050405723e */ /* 0x008fe400000000ff */
[----:B------:R-:W3:Y:S02]  /*a920*/  LDL.LU R4, [R1+0x754] ;  /* 0x0007540001047983 */ /* 0x000ee40000300800 */
        /* <DEDUP_REMOVED lines=23> */
[----:B------:R-:W4:Y:S02]  /*aaa0*/  LDL.LU R16, [R1+0x724] ;  /* 0x0007240001107983 */ /* 0x000f240000300800 */
[----:B----4-:R-:W-:-:S02]  /*aab0*/  F2FP.F16.F32.PACK_AB R16, R23, R16 ;  /* 0x000000101710723e */ /* 0x010fc400000000ff */
[----:B------:R-:W2:Y:S02]  /*aac0*/  LDL.LU R23, [R1+0x720] ;  /* 0x0007200001177983 */ /* 0x000ea40000300800 */
[----:B--2---:R-:W-:Y:S02]  /*aad0*/  F2FP.F16.F32.PACK_AB R23, R21, R23 ;  /* 0x000000171517723e */ /* 0x004fe400000000ff */
[----:B------:R-:W2:Y:S02]  /*aae0*/  LDL.LU R21, [R1+0x71c] ;  /* 0x00071c0001157983 */ /* 0x000ea40000300800 */
[----:B--2---:R-:W-:Y:S02]  /*aaf0*/  F2FP.F16.F32.PACK_AB R22, R21, R22 ;  /* 0x000000161516723e */ /* 0x004fe400000000ff */
[----:B------:R-:W2:Y:S02]  /*ab00*/  LDL.LU R21, [R1+0x718] ;  /* 0x0007180001157983 */ /* 0x000ea40000300800 */
[----:B--2---:R-:W-:-:S02]  /*ab10*/  F2FP.F16.F32.PACK_AB R21, R20, R21 ;  /* 0x000000151415723e */ /* 0x004fc400000000ff */
[----:B------:R-:W2:Y:S01]  /*ab20*/  LDL.LU R20, [R1+0x714] ;  /* 0x0007140001147983 */ /* 0x000ea20000300800 */
[----:B------:R-:W-:Y:S02]  /*ab30*/  F2FP.F16.F32.PACK_AB R27, R28, R27 ;  /* 0x0000001b1c1b723e */ /* 0x000fe400000000ff */
[----:B------:R-:W-:Y:S02]  /*ab40*/  F2FP.F16.F32.PACK_AB R26, R29, R26 ;  /* 0x0000001a1d1a723e */ /* 0x000fe400000000ff */
[----:B------:R-:W-:Y:S02]  /*ab50*/  F2FP.F16.F32.PACK_AB R25, R2, R25 ;  /* 0x000000190219723e */ /* 0x000fe400000000ff */
[----:B------:R-:W-:Y:S02]  /*ab60*/  F2FP.F16.F32.PACK_AB R24, R3, R24 ;  /* 0x000000180318723e */ /* 0x000fe400000000ff */
[----:B--2---:R-:W-:-:S07]  /*ab70*/  F2FP.F16.F32.PACK_AB R20, R0, R20 ;  /* 0x000000140014723e */ /* 0x004fce00000000ff */
.L_x_0:
[----:B------:R-:W2:Y:S01]  /*ab80*/  LDL R28, [R1+0x704] ;  /* 0x00070400011c7983 */ /* 0x000ea20000100800 */
[----:B------:R-:W1:Y:S01]  /*ab90*/  S2UR UR5, SR_CgaCtaId ;  /* 0x00000000000579c3 */ /* 0x000e620000008800 */
[----:B------:R-:W-:Y:S01]  /*aba0*/  UMOV UR4, 0x400 ;  /* 0x0000040000047882 */ /* 0x000fe20000000000 */
[----:B------:R-:W-:Y:S01]  /*abb0*/  ULDC.64 UR8, c[0x0][0x228] ;  /* 0x00008a0000087ab9 */ /* 0x000fe20000000a00 */
[----:B0-----:R-:W0:Y:S01]  /*abc0*/  S2R R0, SR_TID.X ;  /* 0x0000000000007919 */ /* 0x001e220000002100 */
[----:B------:R-:W-:Y:S01]  /*abd0*/  ULDC UR6, c[0x0][0x248] ;  /* 0x0000920000067ab9 */ /* 0x000fe20000000800 */
[----:B------:R-:W3:Y:S01]  /*abe0*/  S2R R29, SR_TID.X ;  /* 0x00000000001d7919 */ /* 0x000ee20000002100 */
[----:B-1----:R-:W-:Y:S01]  /*abf0*/  ULEA UR4, UR5, UR4, 0x18 ;  /* 0x0000000405047291 */ /* 0x002fe2000f8ec03f */
[C---:B0----5:R-:W-:Y:S02]  /*ac00*/  IMAD.SHL.U32 R3, R0.reuse, 0x10, RZ ;  /* 0x0000001000037824 */ /* 0x061fe400078e00ff */
[----:B------:R-:W-:-:S03]  /*ac10*/  IMAD.SHL.U32 R0, R0, 0x20, RZ ;  /* 0x0000002000007824 */ /* 0x000fc600078e00ff */
[----:B------:R-:W-:Y:S02]  /*ac20*/  LOP3.LUT R3, R3, 0xf0, RZ, 0xc0, !PT ;  /* 0x000000f003037812 */ /* 0x000fe400078ec0ff */
[----:B------:R-:W-:-:S04]  /*ac30*/  LOP3.LUT R0, R0, 0x200, RZ, 0xc0, !PT ;  /* 0x0000020000007812 */ /* 0x000fc800078ec0ff */
[----:B------:R-:W-:Y:S02]  /*ac40*/  IADD3 R0, R0, UR4, R3 ;  /* 0x0000000400007c10 */ /* 0x000fe4000fffe003 */
[C---:B---3--:R-:W-:Y:S02]  /*ac50*/  LOP3.LUT R3, R29.reuse, 0x20, RZ, 0xc0, !PT ;  /* 0x000000201d037812 */ /* 0x048fe400078ec0ff */
[----:B------:R-:W-:-:S03]  /*ac60*/  LOP3.LUT R29, R29, 0x3f, RZ, 0xc0, !PT ;  /* 0x0000003f1d1d7812 */ /* 0x000fc600078ec0ff */
[----:B------:R-:W-:Y:S01]  /*ac70*/  IMAD R0, R3, 0x8, R0 ;  /* 0x0000000803007824 */ /* 0x000fe200078e0200 */
[----:B------:R-:W-:Y:S01]  /*ac80*/  BAR.SYNC.DEFER_BLOCKING 0x0 ;  /* 0x0000000000007b1d */ /* 0x000fe20000010000 */
[----:B------:R-:W-:-:S05]  /*ac90*/  LEA R29, R29, UR4, 0x4 ;  /* 0x000000041d1d7c11 */ /* 0x000fca000f8e20ff */
[----:B------:R-:W-:Y:S01]  /*aca0*/  ULDC.64 UR4, c[0x0][0x220] ;  /* 0x0000880000047ab9 */ /* 0x000fe20000000a00 */
[----:B------:R-:W-:Y:S04]  /*acb0*/  STL [R1+0x50], R29 ;  /* 0x0000501d01007387 */ /* 0x000fe80000100800 */
[----:B------:R-:W-:Y:S04]  /*acc0*/  STL [R1+0x778], R25 ;  /* 0x0007781901007387 */ /* 0x000fe80000100800 */
[----:B------:R-:W-:Y:S01]  /*acd0*/  STSM.16.M88.4 [R0], R24 ;  /* 0x0000001800007844 */ /* 0x000fe20000000200 */
[----:B------:R-:W-:Y:S06]  /*ace0*/  BAR.SYNC.DEFER_BLOCKING 0x0 ;  /* 0x0000000000007b1d */ /* 0x000fec0000010000 */
[----:B------:R-:W0:Y:S02]  /*acf0*/  LDS.128 R24, [R29] ;  /* 0x000000001d187984 */ /* 0x000e240000000c00 */
[----:B------:R-:W-:Y:S06]  /*ad00*/  BAR.SYNC.DEFER_BLOCKING 0x0 ;  /* 0x0000000000007b1d */ /* 0x000fec0000010000 */
[----:B------:R1:W-:Y:S04]  /*ad10*/  STSM.16.M88.4 [R0], R20 ;  /* 0x0000001400007844 */ /* 0x0003e80000000200 */
[----:B0-----:R-:W-:Y:S04]  /*ad20*/  STL.64 [R1+0x20], R24 ;  /* 0x0000201801007387 */ /* 0x001fe80000100a00 */
[----:B------:R-:W-:Y:S01]  /*ad30*/  STL.64 [R1+0x28], R26 ;  /* 0x0000281a01007387 */ /* 0x000fe20000100a00 */
[----:B------:R-:W-:Y:S06]  /*ad40*/  BAR.SYNC.DEFER_BLOCKING 0x0 ;  /* 0x0000000000007b1d */ /* 0x000fec0000010000 */
[----:B------:R-:W0:Y:S02]  /*ad50*/  LDS.128 R24, [R29] ;  /* 0x000000001d187984 */ /* 0x000e240000000c00 */
[----:B------:R-:W-:Y:S06]  /*ad60*/  BAR.SYNC.DEFER_BLOCKING 0x0 ;  /* 0x0000000000007b1d */ /* 0x000fec0000010000 */
[----:B------:R-:W-:Y:S02]  /*ad70*/  STSM.16.M88.4 [R0], R16 ;  /* 0x0000001000007844 */ /* 0x000fe40000000200 */
[----:B------:R-:W-:Y:S06]  /*ad80*/  BAR.SYNC.DEFER_BLOCKING 0x0 ;  /* 0x0000000000007b1d */ /* 0x000fec0000010000 */
[----:B------:R-:W3:Y:S02]  /*ad90*/  LDS.128 R16, [R29] ;  /* 0x000000001d107984 */ /* 0x000ee40000000c00 */
[----:B------:R-:W-:Y:S06]  /*ada0*/  BAR.SYNC.DEFER_BLOCKING 0x0 ;  /* 0x0000000000007b1d */ /* 0x000fec0000010000 */
[----:B------:R-:W-:Y:S02]  /*adb0*/  STSM.16.M88.4 [R0], R12 ;  /* 0x0000000c00007844 */ /* 0x000fe40000000200 */
[----:B------:R-:W-:Y:S06]  /*adc0*/  BAR.SYNC.DEFER_BLOCKING 0x0 ;  /* 0x0000000000007b1d */ /* 0x000fec0000010000 */
[----:B------:R-:W4:Y:S02]  /*add0*/  LDS.128 R12, [R29] ;  /* 0x000000001d0c7984 */ /* 0x000f240000000c00 */
[----:B------:R-:W-:Y:S01]  /*ade0*/  BAR.SYNC.DEFER_BLOCKING 0x0 ;  /* 0x0000000000007b1d */ /* 0x000fe20000010000 */
[----:B--2---:R-:W-:-:S05]  /*adf0*/  VIADD R2, R28, 0x1 ;  /* 0x000000011c027836 */ /* 0x004fca0000000000 */
[----:B------:R-:W-:Y:S01]  /*ae00*/  ISETP.GE.AND P2, PT, R2, UR9, PT ;  /* 0x0000000902007c0c */ /* 0x000fe2000bf46270 */
[----:B------:R-:W-:Y:S02]  /*ae10*/  VIADD R2, R28, 0x2 ;  /* 0x000000021c027836 */ /* 0x000fe40000000000 */
[----:B------:R-:W2:Y:S03]  /*ae20*/  LDC R28, c[0x0][0x244] ;  /* 0x00009100ff1c7b82 */ /* 0x000ea60000000800 */
[----:B------:R-:W-:Y:S02]  /*ae30*/  ISETP.GE.AND P6, PT, R2, UR9, PT ;  /* 0x0000000902007c0c */ /* 0x000fe4000bfc6270 */
[----:B------:R-:W2:Y:S04]  /*ae40*/  LDL R2, [R1+0x700] ;  /* 0x0007000001027983 */ /* 0x000ea80000100800 */
[----:B-1----:R-:W2:Y:S04]  /*ae50*/  LDL.LU R20, [R1] ;  /* 0x0000000001147983 */ /* 0x002ea80000300800 */
[----:B------:R-:W-:Y:S01]  /*ae60*/  STSM.16.M88.4 [R0], R8 ;  /* 0x0000000800007844 */ /* 0x000fe20000000200 */
[----:B------:R-:W-:Y:S06]  /*ae70*/  BAR.SYNC.DEFER_BLOCKING 0x0 ;  /* 0x0000000000007b1d */ /* 0x000fec0000010000 */
[----:B0-----:R-:W-:Y:S04]  /*ae80*/  STL.64 [R1+0x10], R24 ;  /* 0x0000101801007387 */ /* 0x001fe80000100a00 */
[----:B------:R-:W-:Y:S04]  /*ae90*/  STL.64 [R1+0x18], R26 ;  /* 0x0000181a01007387 */ /* 0x000fe80000100a00 */
[----:B------:R-:W2:Y:S04]  /*aea0*/  LDL.LU R21, [R1+0x4] ;  /* 0x0000040001157983 */ /* 0x000ea80000300800 */
[----:B------:R-:W2:Y:S04]  /*aeb0*/  LDL.LU R22, [R1+0x8] ;  /* 0x0000080001167983 */ /* 0x000ea80000300800 */
[----:B------:R-:W0:Y:S01]  /*aec0*/  LDS.128 R8, [R29] ;  /* 0x000000001d087984 */ /* 0x000e220000000c00 */
[----:B------:R-:W-:Y:S06]  /*aed0*/  BAR.SYNC.DEFER_BLOCKING 0x0 ;  /* 0x0000000000007b1d */ /* 0x000fec0000010000 */
[----:B------:R-:W2:Y:S04]  /*aee0*/  LDL.LU R23, [R1+0xc] ;  /* 0x00000c0001177983 */ /* 0x000ea80000300800 */
[----:B---3--:R-:W-:Y:S04]  /*aef0*/  STL [R1+0x758], R17 ;  /* 0x0007581101007387 */ /* 0x008fe80000100800 */
[----:B------:R-:W-:Y:S04]  /*af00*/  STL [R1+0x740], R18 ;  /* 0x0007401201007387 */ /* 0x000fe80000100800 */
[----:B------:R-:W-:Y:S04]  /*af10*/  STL [R1+0x768], R18 ;  /* 0x0007681201007387 */ /* 0x000fe80000100800 */
[----:B------:R-:W-:Y:S04]  /*af20*/  STSM.16.M88.4 [R0], R4 ;  /* 0x0000000400007844 */ /* 0x000fe80000000200 */
[----:B------:R-:W-:Y:S04]  /*af30*/  STL [R1+0x72c], R19 ;  /* 0x00072c1301007387 */ /* 0x000fe80000100800 */
[----:B----4-:R1:W-:Y:S04]  /*af40*/  STL.64 [R1+0x760], R12 ;  /* 0x0007600c01007387 */ /* 0x0103e80000100a00 */
[----:B------:R-:W-:Y:S04]  /*af50*/  STL [R1+0x730], R15 ;  /* 0x0007300f01007387 */ /* 0x000fe80000100800 */
[----:B------:R-:W-:Y:S04]  /*af60*/  STL.64 [R1+0x738], R14 ;  /* 0x0007380e01007387 */ /* 0x000fe80000100a00 */
[----:B-1----:R-:W3:Y:S04]  /*af70*/  LDL R12, [R1+0x708] ;  /* 0x00070800010c7983 */ /* 0x002ee80000100800 */
[----:B0-----:R-:W-:Y:S04]  /*af80*/  STL.64 [R1+0x40], R8 ;  /* 0x0000400801007387 */ /* 0x001fe80000100a00 */
[----:B------:R-:W-:Y:S01]  /*af90*/  STL.64 [R1+0x48], R10 ;  /* 0x0000480a01007387 */ /* 0x000fe20000100a00 */
[----:B------:R-:W-:Y:S06]  /*afa0*/  BAR.SYNC.DEFER_BLOCKING 0x0 ;  /* 0x0000000000007b1d */ /* 0x000fec0000010000 */
[----:B------:R-:W4:Y:S04]  /*afb0*/  LDL.LU R24, [R1+0x30] ;  /* 0x0000300001187983 */ /* 0x000f280000300800 */
[----:B------:R-:W4:Y:S04]  /*afc0*/  LDL.LU R25, [R1+0x34] ;  /* 0x0000340001197983 */ /* 0x000f280000300800 */
[----:B------:R-:W4:Y:S04]  /*afd0*/  LDL.LU R26, [R1+0x38] ;  /* 0x00003800011a7983 */ /* 0x000f280000300800 */
[----:B------:R-:W4:Y:S04]  /*afe0*/  LDL.LU R27, [R1+0x3c] ;  /* 0x00003c00011b7983 */ /* 0x000f280000300800 */
[----:B------:R-:W0:Y:S04]  /*aff0*/  LDS.128 R8, [R29] ;  /* 0x000000001d087984 */ /* 0x000e280000000c00 */
[----:B------:R-:W3:Y:S01]  /*b000*/  LDL.LU R19, [R1+0x20] ;  /* 0x0000200001137983 */ /* 0x000ee20000300800 */
[----:B------:R-:W-:Y:S06]  /*b010*/  BAR.SYNC.DEFER_BLOCKING 0x0 ;  /* 0x0000000000007b1d */ /* 0x000fec0000010000 */
[----:B0-----:R0:W-:Y:S04]  /*b020*/  STL [R1+0x728], R8 ;  /* 0x0007280801007387 */ /* 0x0011e80000100800 */
[----:B0-----:R-:W4:Y:S04]  /*b030*/  LDL.LU R8, [R1+0x50] ;  /* 0x0000500001087983 */ /* 0x001f280000300800 */
[----:B------:R0:W-:Y:S04]  /*b040*/  STL [R1+0x724], R9 ;  /* 0x0007240901007387 */ /* 0x0001e80000100800 */
[----:B0-----:R-:W3:Y:S04]  /*b050*/  LDL R9, [R1+0x700] ;  /* 0x0007000001097983 */ /* 0x001ee80000100800 */
[----:B------:R0:W-:Y:S04]  /*b060*/  STL [R1+0x71c], R10 ;  /* 0x00071c0a01007387 */ /* 0x0001e80000100800 */
[----:B0-----:R-:W3:Y:S04]  /*b070*/  LDL.LU R10, [R1+0x704] ;  /* 0x00070400010a7983 */ /* 0x001ee80000300800 */
[----:B------:R-:W-:Y:S04]  /*b080*/  STL [R1+0x718], R11 ;  /* 0x0007180b01007387 */ /* 0x000fe80000100800 */
[----:B------:R-:W3:Y:S01]  /*b090*/  LDL.LU R18, [R1+0x10] ;  /* 0x0000100001127983 */ /* 0x000ee20000300800 */
[----:B--2---:R-:W-:-:S03]  /*b0a0*/  IMAD R3, R2, R28, RZ ;  /* 0x0000001c02037224 */ /* 0x004fc600078e02ff */
[----:B------:R-:W-:Y:S01]  /*b0b0*/  STSM.16.M88.4 [R0], R20 ;  /* 0x0000001400007844 */ /* 0x000fe20000000200 */
[----:B------:R-:W-:Y:S06]  /*b0c0*/  BAR.SYNC.DEFER_BLOCKING 0x0 ;  /* 0x0000000000007b1d */ /* 0x000fec0000010000 */
[----:B----4-:R-:W0:Y:S02]  /*b0d0*/  LDS.128 R20, [R8] ;  /* 0x0000000008147984 */ /* 0x010e240000000c00 */
[----:B------:R-:W-:Y:S06]  /*b0e0*/  BAR.SYNC.DEFER_BLOCKING 0x0 ;  /* 0x0000000000007b1d */ /* 0x000fec0000010000 */
[----:B------:R-:W-:Y:S04]  /*b0f0*/  STSM.16.M88.4 [R0], R24 ;  /* 0x0000001800007844 */ /* 0x000fe80000000200 */
[----:B0-----:R-:W-:Y:S04]  /*b100*/  STL.64 [R1+0x748], R20 ;  /* 0x0007481401007387 */ /* 0x001fe80000100a00 */
[----:B------:R0:W-:Y:S04]  /*b110*/  STL [R1+0x720], R22 ;  /* 0x0007201601007387 */ /* 0x0001e80000100800 */
[----:B0-----:R-:W2:Y:S04]  /*b120*/  LDL R22, [R1+0x708] ;  /* 0x0007080001167983 */ /* 0x001ea80000100800 */
[----:B------:R0:W-:Y:S04]  /*b130*/  STL [R1+0x714], R23 ;  /* 0x0007141701007387 */ /* 0x0001e80000100800 */
[----:B------:R-:W4:Y:S04]  /*b140*/  LDL.LU R25, [R1+0x778] ;  /* 0x0007780001197983 */ /* 0x000f280000300800 */
[----:B------:R-:W2:Y:S04]  /*b150*/  LDL.LU R11, [R1+0x710] ;  /* 0x00071000010b7983 */ /* 0x000ea80000300800 */
[----:B0-----:R-:W2:Y:S01]  /*b160*/  LDL.LU R23, [R1+0x70c] ;  /* 0x00070c0001177983 */ /* 0x001ea20000300800 */
[----:B------:R-:W-:Y:S01]  /*b170*/  IMAD R5, R28, 0x40, R3 ;  /* 0x000000401c057824 */ /* 0x000fe200078e0203 */
[----:B---3--:R-:W-:-:S02]  /*b180*/  ISETP.GE.AND P1, PT, R9, UR8, PT ;  /* 0x0000000809007c0c */ /* 0x008fc4000bf26270 */
[----:B------:R-:W-:Y:S01]  /*b190*/  ISETP.GE.AND P0, PT, R10, UR9, PT ;  /* 0x000000090a007c0c */ /* 0x000fe2000bf06270 */
[----:B------:R-:W-:Y:S01]  /*b1a0*/  IMAD R7, R28, 0x40, R5 ;  /* 0x000000401c077824 */ /* 0x000fe200078e0205 */
[----:B------:R-:W-:Y:S02]  /*b1b0*/  LEA R2, P3, R3, UR4, 0x1 ;  /* 0x0000000403027c11 */ /* 0x000fe4000f8608ff */
[----:B------:R-:W-:Y:S01]  /*b1c0*/  ISETP.LT.AND P1, PT, R10, UR9, !P1 ;  /* 0x000000090a007c0c */ /* 0x000fe2000cf21270 */
[----:B------:R-:W-:Y:S01]  /*b1d0*/  BAR.SYNC.DEFER_BLOCKING 0x0 ;  /* 0x0000000000007b1d */ /* 0x000fe20000010000 */
[----:B------:R-:W-:Y:S02]  /*b1e0*/  LEA R4, P5, R5, UR4, 0x1 ;  /* 0x0000000405047c11 */ /* 0x000fe4000f8a08ff */
[----:B------:R-:W-:Y:S02]  /*b1f0*/  ISETP.LT.AND P4, PT, R12, UR8, !P0 ;  /* 0x000000080c007c0c */ /* 0x000fe4000c781270 */
[----:B------:R-:W-:Y:S01]  /*b200*/  LEA.HI.X.SX32 R3, R3, UR5, 0x1, P3 ;  /* 0x0000000503037c11 */ /* 0x000fe200098f0eff */
[----:B------:R-:W-:Y:S01]  /*b210*/  IMAD R12, R10, UR6, RZ ;  /* 0x000000060a0c7c24 */ /* 0x000fe2000f8e02ff */
[----:B------:R-:W-:-:S02]  /*b220*/  LEA R6, P3, R7, UR4, 0x1 ;  /* 0x0000000407067c11 */ /* 0x000fc4000f8608ff */
[----:B------:R-:W-:Y:S01]  /*b230*/  LEA.HI.X.SX32 R5, R5, UR5, 0x1, P5 ;  /* 0x0000000505057c11 */ /* 0x000fe2000a8f0eff */
[----:B------:R-:W-:Y:S01]  /*b240*/  IMAD R0, R28, 0x40, R7 ;  /* 0x000000401c007824 */ /* 0x000fe200078e0207 */
[----:B------:R-:W-:Y:S01]  /*b250*/  LEA.HI.X.SX32 R7, R7, UR5, 0x1, P3 ;  /* 0x0000000507077c11 */ /* 0x000fe200098f0eff */
[----:B------:R-:W-:-:S04]  /*b260*/  IMAD.WIDE R28, R12, 0x2, R2 ;  /* 0x000000020c1c7825 */ /* 0x000fc800078e0202 */
[----:B------:R-:W-:Y:S01]  /*b270*/  IMAD.WIDE R26, R12, 0x2, R4 ;  /* 0x000000020c1a7825 */ /* 0x000fe200078e0204 */
[----:B------:R-:W-:Y:S01]  /*b280*/  LEA R24, P5, R0, UR4, 0x1 ;  /* 0x0000000400187c11 */ /* 0x000fe2000f8a08ff */
[----:B------:R0:W-:Y:S02]  /*b290*/  @P1 STG.E.U16 desc[UR10][R28.64], R19 ;  /* 0x000000131c001986 */ /* 0x0001e4000c10150a */
[----:B------:R-:W-:Y:S01]  /*b2a0*/  VIADD R20, R12, UR6 ;  /* 0x000000060c147c36 */ /* 0x000fe20008000000 */
[----:B------:R-:W-:Y:S02]  /*b2b0*/  PRMT R17, R18, 0x7632, R17 ;  /* 0x0000763212117816 */ /* 0x000fe40000000011 */
[----:B----4-:R-:W-:Y:S02]  /*b2c0*/  PRMT R25, R19, 0x7632, R25 ;  /* 0x0000763213197816 */ /* 0x010fe40000000019 */
[----:B0-----:R-:W3:Y:S01]  /*b2d0*/  LDL.LU R19, [R1+0x24] ;  /* 0x0000240001137983 */ /* 0x001ee20000300800 */
[----:B--2---:R-:W-:-:S03]  /*b2e0*/  ISETP.LT.AND P3, PT, R11, UR8, !P0 ;  /* 0x000000080b007c0c */ /* 0x004fc6000c761270 */
[----:B------:R0:W-:Y:S01]  /*b2f0*/  @P4 STG.E.U16 desc[UR10][R26.64], R25 ;  /* 0x000000191a004986 */ /* 0x0001e2000c10150a */
[----:B------:R-:W-:Y:S02]  /*b300*/  ISETP.LT.AND P4, PT, R9, UR8, !P2 ;  /* 0x0000000809007c0c */ /* 0x000fe4000d781270 */
[----:B------:R-:W-:Y:S01]  /*b310*/  ISETP.LT.AND P0, PT, R23, UR8, !P0 ;  /* 0x0000000817007c0c */ /* 0x000fe2000c701270 */
[----:B------:R1:W-:Y:S04]  /*b320*/  STL.64 [R1+0x770], R8 ;  /* 0x0007700801007387 */ /* 0x0003e80000100a00 */
[----:B------:R-:W2:Y:S01]  /*b330*/  LDL.LU R15, [R1+0x14] ;  /* 0x00001400010f7983 */ /* 0x000ea20000300800 */
[----:B0-----:R-:W-:Y:S01]  /*b340*/  LEA.HI.X.SX32 R25, R0, UR5, 0x1, P5 ;  /* 0x0000000500197c11 */ /* 0x001fe2000a8f0eff */
[----:B-1----:R-:W-:-:S04]  /*b350*/  IMAD.WIDE R8, R12, 0x2, R6 ;  /* 0x000000020c087825 */ /* 0x002fc800078e0206 */
[----:B------:R-:W-:Y:S01]  /*b360*/  IMAD.WIDE R12, R12, 0x2, R24 ;  /* 0x000000020c0c7825 */ /* 0x000fe200078e0218 */
[----:B------:R0:W-:Y:S04]  /*b370*/  @P3 STG.E.U16 desc[UR10][R8.64], R18 ;  /* 0x0000001208003986 */ /* 0x0001e8000c10150a */
[----:B------:R1:W-:Y:S04]  /*b380*/  @P0 STG.E.U16 desc[UR10][R12.64], R17 ;  /* 0x000000110c000986 */ /* 0x0003e8000c10150a */
[----:B0-----:R-:W4:Y:S04]  /*b390*/  LDL.LU.64 R8, [R1+0x770] ;  /* 0x0007700001087983 */ /* 0x001f280000300a00 */
[----:B------:R-:W3:Y:S04]  /*b3a0*/  LDL.LU R18, [R1+0x768] ;  /* 0x0007680001127983 */ /* 0x000ee80000300800 */
[----:B-1----:R-:W2:Y:S01]  /*b3b0*/  LDL.LU.64 R12, [R1+0x760] ;  /* 0x00076000010c7983 */ /* 0x002ea20000300a00 */
[----:B------:R-:W-:Y:S01]  /*b3c0*/  ISETP.LT.AND P5, PT, R22, UR8, !P2 ;  /* 0x0000000816007c0c */ /* 0x000fe2000d7a1270 */
[----:B------:R-:W-:Y:S01]  /*b3d0*/  IMAD.WIDE R28, R20, 0x2, R2 ;  /* 0x00000002141c7825 */ /* 0x000fe200078e0202 */
[----:B------:R-:W-:Y:S01]  /*b3e0*/  ISETP.LT.AND P0, PT, R11, UR8, !P2 ;  /* 0x000000080b007c0c */ /* 0x000fe2000d701270 */
[----:B------:R-:W3:Y:S01]  /*b3f0*/  LDL.LU R17, [R1+0x758] ;  /* 0x0007580001117983 */ /* 0x000ee20000300800 */
[----:B------:R-:W-:Y:S01]  /*b400*/  PRMT R21, R16, 0x7632, R21 ;  /* 0x0000763210157816 */ /* 0x000fe20000000015 */
[----:B------:R-:W-:-:S02]  /*b410*/  IMAD.WIDE R26, R20, 0x2, R4 ;  /* 0x00000002141a7825 */ /* 0x000fc400078e0204 */
[----:B------:R0:W-:Y:S06]  /*b420*/  @P4 STG.E.U16 desc[UR10][R28.64], R16 ;  /* 0x000000101c004986 */ /* 0x0001ec000c10150a */
[----:B------:R-:W-:Y:S01]  /*b430*/  @P5 STG.E.U16 desc[UR10][R26.64], R21 ;  /* 0x000000151a005986 */ /* 0x000fe2000c10150a */
[----:B------:R-:W-:Y:S01]  /*b440*/  VIADD R0, R10, 0x3 ;  /* 0x000000030a007836 */ /* 0x000fe20000000000 */
[----:B------:R-:W-:-:S04]  /*b450*/  ISETP.LT.AND P2, PT, R23, UR8, !P2 ;  /* 0x0000000817007c0c */ /* 0x000fc8000d741270 */
[----:B------:R-:W-:Y:S01]  /*b460*/  ISETP.GE.AND P1, PT, R0, UR9, PT ;  /* 0x0000000900007c0c */ /* 0x000fe2000bf26270 */
[----:B------:R-:W-:-:S04]  /*b470*/  VIADD R0, R20, UR6 ;  /* 0x0000000614007c36 */ /* 0x000fc80008000000 */
[----:B0-----:R-:W-:Y:S01]  /*b480*/  IMAD.WIDE R28, R0, 0x2, R2 ;  /* 0x00000002001c7825 */ /* 0x001fe200078e0202 */
[----:B----4-:R-:W-:Y:S01]  /*b490*/  ISETP.LT.AND P4, PT, R9, UR8, !P6 ;  /* 0x0000000809007c0c */ /* 0x010fe2000f781270 */
[----:B------:R0:W-:Y:S02]  /*b4a0*/  STL.64 [R1+0x750], R8 ;  /* 0x0007500801007387 */ /* 0x0001e40000100a00 */
[----:B0-----:R-:W-:-:S05]  /*b4b0*/  IMAD.WIDE R8, R20, 0x2, R6 ;  /* 0x0000000214087825 */ /* 0x001fca00078e0206 */
[----:B--2---:R0:W-:Y:S04]  /*b4c0*/  @P0 STG.E.U16 desc[UR10][R8.64], R12 ;  /* 0x0000000c08000986 */ /* 0x0041e8000c10150a */
[----:B0-----:R-:W2:Y:S01]  /*b4d0*/  LDL.LU.64 R8, [R1+0x750] ;  /* 0x0007500001087983 */ /* 0x001ea20000300a00 */
[----:B------:R-:W-:Y:S01]  /*b4e0*/  IMAD.WIDE R20, R20, 0x2, R24 ;  /* 0x0000000214147825 */ /* 0x000fe200078e0218 */
[----:B---3--:R-:W-:Y:S02]  /*b4f0*/  PRMT R18, R12, 0x7632, R18 ;  /* 0x000076320c127816 */ /* 0x008fe40000000012 */
[----:B------:R-:W-:-:S03]  /*b500*/  PRMT R14, R19, 0x7632, R14 ;  /* 0x00007632130e7816 */ /* 0x000fc6000000000e */
[----:B------:R0:W-:Y:S04]  /*b510*/  @P2 STG.E.U16 desc[UR10][R20.64], R18 ;  /* 0x0000001214002986 */ /* 0x0001e8000c10150a */
[----:B------:R1:W-:Y:S04]  /*b520*/  @P4 STG.E.U16 desc[UR10][R28.64], R19 ;  /* 0x000000131c004986 */ /* 0x0003e8000c10150a */
[----:B0-----:R-:W3:Y:S04]  /*b530*/  LDL.LU.64 R20, [R1+0x748] ;  /* 0x0007480001147983 */ /* 0x001ee80000300a00 */
[----:B------:R-:W4:Y:S04]  /*b540*/  LDL.LU R18, [R1+0x740] ;  /* 0x0007400001127983 */ /* 0x000f280000300800 */
[----:B-1----:R-:W3:Y:S01]  /*b550*/  LDL.LU R19, [R1+0x28] ;  /* 0x0000280001137983 */ /* 0x002ee20000300800 */
[----:B------:R-:W-:Y:S01]  /*b560*/  ISETP.LT.AND P5, PT, R22, UR8, !P6 ;  /* 0x0000000816007c0c */ /* 0x000fe2000f7a1270 */
[----:B------:R-:W-:Y:S01]  /*b570*/  VIADD R16, R10, 0x4 ;  /* 0x000000040a107836 */ /* 0x000fe20000000000 */
[----:B------:R-:W-:Y:S01]  /*b580*/  ISETP.LT.AND P3, PT, R11, UR8, !P6 ;  /* 0x000000080b007c0c */ /* 0x000fe2000f761270 */
[----:B------:R-:W-:Y:S01]  /*b590*/  IMAD.WIDE R26, R0, 0x2, R4 ;  /* 0x00000002001a7825 */ /* 0x000fe200078e0204 */
[----:B------:R-:W-:-:S02]  /*b5a0*/  ISETP.LT.AND P6, PT, R23, UR8, !P6 ;  /* 0x0000000817007c0c */ /* 0x000fc4000f7c1270 */
[----:B------:R-:W-:Y:S01]  /*b5b0*/  ISETP.GE.AND P0, PT, R16, UR9, PT ;  /* 0x0000000910007c0c */ /* 0x000fe2000bf06270 */
[----:B------:R-:W-:Y:S02]  /*b5c0*/  VIADD R16, R10, 0x5 ;  /* 0x000000050a107836 */ /* 0x000fe40000000000 */
[----:B------:R-:W-:-:S04]  /*b5d0*/  VIADD R12, R0, UR6 ;  /* 0x00000006000c7c36 */ /* 0x000fc80008000000 */
[----:B------:R0:W-:Y:S01]  /*b5e0*/  @P5 STG.E.U16 desc[UR10][R26.64], R14 ;  /* 0x0000000e1a005986 */ /* 0x0001e2000c10150a */
[----:B------:R-:W-:Y:S02]  /*b5f0*/  ISETP.LT.AND P5, PT, R22, UR8, !P1 ;  /* 0x0000000816007c0c */ /* 0x000fe4000cfa1270 */
[----:B------:R-:W-:Y:S02]  /*b600*/  ISETP.GE.AND P2, PT, R16, UR9, PT ;  /* 0x0000000910007c0c */ /* 0x000fe4000bf46270 */
[----:B------:R-:W-:Y:S01]  /*b610*/  PRMT R16, R15, 0x7632, R16 ;  /* 0x000076320f107816 */ /* 0x000fe20000000010 */
[----:B0-----:R-:W-:-:S05]  /*b620*/  IMAD.WIDE R26, R0, 0x2, R6 ;  /* 0x00000002001a7825 */ /* 0x001fca00078e0206 */
[----:B------:R0:W-:Y:S01]  /*b630*/  @P3 STG.E.U16 desc[UR10][R26.64], R15 ;  /* 0x0000000f1a003986 */ /* 0x0001e2000c10150a */
[----:B------:R-:W-:Y:S01]  /*b640*/  ISETP.LT.AND P3, PT, R11, UR8, !P1 ;  /* 0x000000080b007c0c */ /* 0x000fe2000cf61270 */
[----:B------:R-:W-:-:S04]  /*b650*/  IMAD.WIDE R28, R12, 0x2, R2 ;  /* 0x000000020c1c7825 */ /* 0x000fc800078e0202 */
[----:B0-----:R-:W-:Y:S01]  /*b660*/  IMAD.WIDE R14, R0, 0x2, R24 ;  /* 0x00000002000e7825 */ /* 0x001fe200078e0218 */
[----:B------:R-:W-:-:S03]  /*b670*/  PRMT R0, R17, 0x7632, R0 ;  /* 0x0000763211007816 */ /* 0x000fc60000000000 */
[----:B------:R-:W-:Y:S01]  /*b680*/  IMAD.WIDE R26, R12, 0x2, R4 ;  /* 0x000000020c1a7825 */ /* 0x000fe200078e0204 */
[----:B------:R0:W-:Y:S04]  /*b690*/  @P6 STG.E.U16 desc[UR10][R14.64], R16 ;  /* 0x000000100e006986 */ /* 0x0001e8000c10150a */
[----:B0-----:R-:W4:Y:S01]  /*b6a0*/  LDL.LU.64 R14, [R1+0x738] ;  /* 0x00073800010e7983 */ /* 0x001f220000300a00 */
[----:B--2---:R-:W-:Y:S02]  /*b6b0*/  ISETP.LT.AND P4, PT, R9, UR8, !P1 ;  /* 0x0000000809007c0c */ /* 0x004fe4000cf81270 */
[----:B------:R-:W-:-:S11]  /*b6c0*/  ISETP.LT.AND P1, PT, R23, UR8, !P1 ;  /* 0x0000000817007c0c */ /* 0x000fd6000cf21270 */
[----:B------:R0:W-:Y:S04]  /*b6d0*/  @P4 STG.E.U16 desc[UR10][R28.64], R17 ;  /* 0x000000111c004986 */ /* 0x0001e8000c10150a */
[----:B------:R1:W-:Y:S01]  /*b6e0*/  @P5 STG.E.U16 desc[UR10][R26.64], R0 ;  /* 0x000000001a005986 */ /* 0x0003e2000c10150a */
[----:B0-----:R-:W-:Y:S02]  /*b6f0*/  VIADD R28, R10, 0x6 ;  /* 0x000000060a1c7836 */ /* 0x001fe40000000000 */
[----:B-1----:R-:W-:Y:S01]  /*b700*/  IMAD.WIDE R26, R12, 0x2, R6 ;  /* 0x000000020c1a7825 */ /* 0x002fe200078e0206 */
[----:B------:R-:W-:-:S03]  /*b710*/  PRMT R29, R13, 0x7632, R29 ;  /* 0x000076320d1d7816 */ /* 0x000fc6000000001d */
[----:B------:R-:W-:Y:S01]  /*b720*/  IMAD.WIDE R16, R12, 0x2, R24 ;  /* 0x000000020c107825 */ /* 0x000fe200078e0218 */
[----:B------:R0:W-:Y:S01]  /*b730*/  @P3 STG.E.U16 desc[UR10][R26.64], R13 ;  /* 0x0000000d1a003986 */ /* 0x0001e2000c10150a */
[----:B------:R-:W-:Y:S02]  /*b740*/  ISETP.GE.AND P3, PT, R28, UR9, PT ;  /* 0x000000091c007c0c */ /* 0x000fe4000bf66270 */
[----:B------:R-:W-:Y:S01]  /*b750*/  VIADD R28, R10, 0x7 ;  /* 0x000000070a1c7836 */ /* 0x000fe20000000000 */
[----:B------:R3:W-:Y:S04]  /*b760*/  @P1 STG.E.U16 desc[UR10][R16.64], R29 ;  /* 0x0000001d10001986 */ /* 0x0007e8000c10150a */
[----:B------:R-:W-:Y:S02]  /*b770*/  ISETP.GE.AND P1, PT, R28, UR9, PT ;  /* 0x000000091c007c0c */ /* 0x000fe4000bf26270 */
[----:B------:R-:W2:Y:S01]  /*b780*/  LDL.LU R28, [R1+0x18] ;  /* 0x00001800011c7983 */ /* 0x000ea20000300800 */
[----:B------:R-:W-:Y:S01]  /*b790*/  ISETP.LT.AND P6, PT, R9, UR8, !P0 ;  /* 0x0000000809007c0c */ /* 0x000fe2000c7c1270 */
[----:B------:R-:W-:-:S04]  /*b7a0*/  VIADD R0, R12, UR6 ;  /* 0x000000060c007c36 */ /* 0x000fc80008000000 */
[----:B0-----:R-:W-:Y:S01]  /*b7b0*/  IMAD.WIDE R26, R0, 0x2, R2 ;  /* 0x00000002001a7825 */ /* 0x001fe200078e0202 */
[----:B---3--:R-:W-:-:S07]  /*b7c0*/  PRMT R29, R19, 0x7632, R29 ;  /* 0x00007632131d7816 */ /* 0x008fce000000001d */
[----:B------:R0:W-:Y:S04]  /*b7d0*/  @P6 STG.E.U16 desc[UR10][R26.64], R19 ;  /* 0x000000131a006986 */ /* 0x0001e8000c10150a */
[----:B0-----:R-:W3:Y:S01]  /*b7e0*/  LDL.LU R19, [R1+0x2c] ;  /* 0x00002c0001137983 */ /* 0x001ee20000300800 */
[----:B------:R-:W-:Y:S02]  /*b7f0*/  ISETP.LT.AND P4, PT, R22, UR8, !P0 ;  /* 0x0000000816007c0c */ /* 0x000fe4000c781270 */
[----:B------:R-:W-:Y:S01]  /*b800*/  ISETP.LT.AND P5, PT, R11, UR8, !P0 ;  /* 0x000000080b007c0c */ /* 0x000fe2000c7a1270 */
[----:B------:R-:W-:Y:S01]  /*b810*/  IMAD.WIDE R16, R0, 0x2, R4 ;  /* 0x0000000200107825 */ /* 0x000fe200078e0204 */
[----:B------:R-:W-:-:S03]  /*b820*/  ISETP.LT.AND P0, PT, R23, UR8, !P0 ;  /* 0x0000000817007c0c */ /* 0x000fc6000c701270 */
[----:B------:R-:W-:Y:S01]  /*b830*/  IMAD.WIDE R12, R0, 0x2, R6 ;  /* 0x00000002000c7825 */ /* 0x000fe200078e0206 */
[----:B------:R-:W-:-:S05]  /*b840*/  ISETP.LT.AND P6, PT, R22, UR8, !P2 ;  /* 0x0000000816007c0c */ /* 0x000fca000d7c1270 */
[----:B------:R0:W-:Y:S01]  /*b850*/  @P4 STG.E.U16 desc[UR10][R16.64], R29 ;  /* 0x0000001d10004986 */ /* 0x0001e2000c10150a */
[----:B------:R-:W-:Y:S02]  /*b860*/  ISETP.LT.AND P4, PT, R11, UR8, !P2 ;  /* 0x000000080b007c0c */ /* 0x000fe4000d781270 */
[----:B----4-:R-:W-:Y:S01]  /*b870*/  PRMT R15, R18, 0x7632, R15 ;  /* 0x00007632120f7816 */ /* 0x010fe2000000000f */
[C---:B0-----:R-:W-:Y:S01]  /*b880*/  IMAD.WIDE R16, R0.reuse, 0x2, R24 ;  /* 0x0000000200107825 */ /* 0x041fe200078e0218 */
[----:B--2---:R0:W-:Y:S01]  /*b890*/  @P5 STG.E.U16 desc[UR10][R12.64], R28 ;  /* 0x0000001c0c005986 */ /* 0x0041e2000c10150a */
[----:B------:R-:W-:Y:S02]  /*b8a0*/  ISETP.LT.AND P5, PT, R9, UR8, !P2 ;  /* 0x0000000809007c0c */ /* 0x000fe4000d7a1270 */
[----:B0-----:R-:W-:Y:S01]  /*b8b0*/  VIADD R12, R0, UR6 ;  /* 0x00000006000c7c36 */ /* 0x001fe20008000000 */
[----:B------:R-:W-:-:S03]  /*b8c0*/  PRMT R13, R28, 0x7632, R13 ;  /* 0x000076321c0d7816 */ /* 0x000fc6000000000d */
[C---:B------:R-:W-:Y:S02]  /*b8d0*/  IMAD.WIDE R28, R12.reuse, 0x2, R2 ;  /* 0x000000020c1c7825 */ /* 0x040fe400078e0202 */
[----:B------:R0:W-:Y:S02]  /*b8e0*/  @P0 STG.E.U16 desc[UR10][R16.64], R13 ;  /* 0x0000000d10000986 */ /* 0x0001e4000c10150a */
[----:B------:R-:W-:-:S03]  /*b8f0*/  IMAD.WIDE R26, R12, 0x2, R4 ;  /* 0x000000020c1a7825 */ /* 0x000fc600078e0204 */
[----:B------:R1:W-:Y:S01]  /*b900*/  @P5 STG.E.U16 desc[UR10][R28.64], R18 ;  /* 0x000000121c005986 */ /* 0x0003e2000c10150a */
[----:B------:R-:W-:Y:S01]  /*b910*/  ISETP.LT.AND P2, PT, R23, UR8, !P2 ;  /* 0x0000000817007c0c */ /* 0x000fe2000d741270 */
[----:B------:R-:W-:Y:S02]  /*b920*/  VIADD R0, R10, 0x8 ;  /* 0x000000080a007836 */ /* 0x000fe40000000000 */
[----:B------:R2:W-:Y:S01]  /*b930*/  @P6 STG.E.U16 desc[UR10][R26.64], R15 ;  /* 0x0000000f1a006986 */ /* 0x0005e2000c10150a */
[----:B0-----:R-:W-:Y:S02]  /*b940*/  IMAD.WIDE R16, R12, 0x2, R6 ;  /* 0x000000020c107825 */ /* 0x001fe400078e0206 */
[----:B------:R-:W-:Y:S01]  /*b950*/  ISETP.GE.AND P0, PT, R0, UR9, PT ;  /* 0x0000000900007c0c */ /* 0x000fe2000bf06270 */
[----:B-1----:R-:W4:Y:S04]  /*b960*/  LDL.LU R29, [R1+0x1c] ;  /* 0x00001c00011d7983 */ /* 0x002f280000300800 */
[----:B------:R-:W-:Y:S01]  /*b970*/  @P4 STG.E.U16 desc[UR10][R16.64], R14 ;  /* 0x0000000e10004986 */ /* 0x000fe2000c10150a */
[----:B------:R-:W-:Y:S01]  /*b980*/  ISETP.LT.AND P4, PT, R9, UR8, !P3 ;  /* 0x0000000809007c0c */ /* 0x000fe2000df81270 */
[----:B------:R-:W-:Y:S01]  /*b990*/  VIADD R0, R12, UR6 ;  /* 0x000000060c007c36 */ /* 0x000fe20008000000 */
[----:B------:R-:W-:Y:S01]  /*b9a0*/  PRMT R18, R14, 0x7632, R18 ;  /* 0x000076320e127816 */ /* 0x000fe20000000012 */
[----:B--2---:R-:W-:Y:S01]  /*b9b0*/  IMAD.WIDE R26, R12, 0x2, R24 ;  /* 0x000000020c1a7825 */ /* 0x004fe200078e0218 */
[----:B------:R-:W2:Y:S03]  /*b9c0*/  LDL.LU R15, [R1+0x730] ;  /* 0x00073000010f7983 */ /* 0x000ea60000300800 */
[----:B------:R-:W-:Y:S01]  /*b9d0*/  IMAD.WIDE R12, R0, 0x2, R2 ;  /* 0x00000002000c7825 */ /* 0x000fe200078e0202 */
[----:B------:R-:W-:Y:S01]  /*b9e0*/  @P2 STG.E.U16 desc[UR10][R26.64], R18 ;  /* 0x000000121a002986 */ /* 0x000fe2000c10150a */
[----:B---3--:R-:W-:-:S04]  /*b9f0*/  PRMT R28, R19, 0x7632, R28 ;  /* 0x00007632131c7816 */ /* 0x008fc8000000001c */
[----:B------:R0:W-:Y:S04]  /*ba00*/  @P4 STG.E.U16 desc[UR10][R12.64], R19 ;  /* 0x000000130c004986 */ /* 0x0001e8000c10150a */
[----:B0-----:R-:W3:Y:S01]  /*ba10*/  LDL.LU R19, [R1+0x72c] ;  /* 0x00072c0001137983 */ /* 0x001ee20000300800 */
[----:B------:R-:W-:Y:S02]  /*ba20*/  ISETP.LT.AND P5, PT, R22, UR8, !P3 ;  /* 0x0000000816007c0c */ /* 0x000fe4000dfa1270 */
[----:B------:R-:W-:Y:S01]  /*ba30*/  ISETP.LT.AND P6, PT, R11, UR8, !P3 ;  /* 0x000000080b007c0c */ /* 0x000fe2000dfc1270 */
[----:B------:R-:W-:Y:S01]  /*ba40*/  IMAD.WIDE R16, R0, 0x2, R4 ;  /* 0x0000000200107825 */ /* 0x000fe200078e0204 */
[----:B------:R-:W-:-:S03]  /*ba50*/  ISETP.LT.AND P3, PT, R23, UR8, !P3 ;  /* 0x0000000817007c0c */ /* 0x000fc6000df61270 */
[----:B------:R-:W-:Y:S02]  /*ba60*/  VIADD R14, R10, 0x9 ;  /* 0x000000090a0e7836 */ /* 0x000fe40000000000 */
[----:B------:R-:W-:Y:S01]  /*ba70*/  IMAD.WIDE R12, R0, 0x2, R6 ;  /* 0x00000002000c7825 */ /* 0x000fe200078e0206 */
[----:B------:R-:W-:Y:S02]  /*ba80*/  ISETP.LT.AND P4, PT, R9, UR8, !P1 ;  /* 0x0000000809007c0c */ /* 0x000fe4000cf81270 */
[----:B------:R-:W-:Y:S01]  /*ba90*/  ISETP.GE.AND P2, PT, R14, UR9, PT ;  /* 0x000000090e007c0c */ /* 0x000fe2000bf46270 */
[----:B------:R0:W-:Y:S01]  /*baa0*/  @P5 STG.E.U16 desc[UR10][R16.64], R28 ;  /* 0x0000001c10005986 */ /* 0x0001e2000c10150a */
[----:B------:R-:W-:Y:S01]  /*bab0*/  ISETP.LT.AND P5, PT, R22, UR8, !P1 ;  /* 0x0000000816007c0c */ /* 0x000fe2000cfa1270 */
[----:B0-----:R-:W-:-:S04]  /*bac0*/  IMAD.WIDE R16, R0, 0x2, R24 ;  /* 0x0000000200107825 */ /* 0x001fc800078e0218 */
[----:B------:R-:W-:-:S04]  /*bad0*/  VIADD R0, R0, UR6 ;  /* 0x0000000600007c36 */ /* 0x000fc80008000000 */
[----:B------:R-:W-:Y:S01]  /*bae0*/  IMAD.WIDE R26, R0, 0x2, R6 ;  /* 0x00000002001a7825 */ /* 0x000fe200078e0206 */
[----:B----4-:R0:W-:Y:S01]  /*baf0*/  @P6 STG.E.U16 desc[UR10][R12.64], R29 ;  /* 0x0000001d0c006986 */ /* 0x0101e2000c10150a */
[----:B------:R-:W-:Y:S02]  /*bb00*/  PRMT R14, R29, 0x7632, R14 ;  /* 0x000076321d0e7816 */ /* 0x000fe4000000000e */
[----:B------:R-:W-:-:S03]  /*bb10*/  ISETP.LT.AND P6, PT, R11, UR8, !P1 ;  /* 0x000000080b007c0c */ /* 0x000fc6000cfc1270 */
[----:B------:R1:W-:Y:S01]  /*bb20*/  @P3 STG.E.U16 desc[UR10][R16.64], R14 ;  /* 0x0000000e10003986 */ /* 0x0003e2000c10150a */
[----:B0-----:R-:W-:-:S05]  /*bb30*/  VIADD R12, R10, 0xa ;  /* 0x0000000a0a0c7836 */ /* 0x001fca0000000000 */
[----:B------:R-:W-:Y:S01]  /*bb40*/  ISETP.GE.AND P3, PT, R12, UR9, PT ;  /* 0x000000090c007c0c */ /* 0x000fe2000bf66270 */
[----:B-1----:R-:W-:-:S04]  /*bb50*/  IMAD.WIDE R16, R0, 0x2, R2 ;  /* 0x0000000200107825 */ /* 0x002fc800078e0202 */
[----:B------:R-:W-:Y:S01]  /*bb60*/  IMAD.WIDE R12, R0, 0x2, R4 ;  /* 0x00000002000c7825 */ /* 0x000fe200078e0204 */
[----:B---3--:R-:W-:Y:S01]  /*bb70*/  PRMT R14, R19, 0x7632, R14 ;  /* 0x00007632130e7816 */ /* 0x008fe2000000000e */
[----:B------:R-:W-:Y:S04]  /*bb80*/  @P4 STG.E.U16 desc[UR10][R16.64], R19 ;  /* 0x0000001310004986 */ /* 0x000fe8000c10150a */
[----:B------:R0:W1:Y:S04]  /*bb90*/  LDS.128 R16, [R8] ;  /* 0x0000000008107984 */ /* 0x0000680000000c00 */
[----:B------:R-:W-:Y:S04]  /*bba0*/  @P5 STG.E.U16 desc[UR10][R12.64], R14 ;  /* 0x0000000e0c005986 */ /* 0x000fe8000c10150a */
[----:B0-----:R-:W3:Y:S04]  /*bbb0*/  LDL.LU R8, [R1+0x728] ;  /* 0x0007280001087983 */ /* 0x001ee80000300800 */
[----:B--2---:R0:W-:Y:S04]  /*bbc0*/  @P6 STG.E.U16 desc[UR10][R26.64], R15 ;  /* 0x0000000f1a006986 */ /* 0x0041e8000c10150a */
[----:B0-----:R-:W2:Y:S01]  /*bbd0*/  LDL.LU R27, [R1+0x40] ;  /* 0x00004000011b7983 */ /* 0x001ea20000300800 */
[----:B------:R-:W-:-:S02]  /*bbe0*/  ISETP.LT.AND P1, PT, R23, UR8, !P1 ;  /* 0x0000000817007c0c */ /* 0x000fc4000cf21270 */
[----:B------:R-:W-:Y:S01]  /*bbf0*/  ISETP.LT.AND P4, PT, R9, UR8, !P0 ;  /* 0x0000000809007c0c */ /* 0x000fe2000c781270 */
[----:B------:R-:W-:Y:S01]  /*bc00*/  IMAD.WIDE R28, R0, 0x2, R24 ;  /* 0x00000002001c7825 */ /* 0x000fe200078e0218 */
[----:B------:R-:W-:Y:S02]  /*bc10*/  PRMT R13, R15, 0x7632, R13 ;  /* 0x000076320f0d7816 */ /* 0x000fe4000000000d */
[----:B------:R-:W-:Y:S01]  /*bc20*/  ISETP.LT.AND P5, PT, R22, UR8, !P0 ;  /* 0x0000000816007c0c */ /* 0x000fe2000c7a1270 */
[----:B------:R-:W-:Y:S02]  /*bc30*/  VIADD R12, R0, UR6 ;  /* 0x00000006000c7c36 */ /* 0x000fe40008000000 */
[----:B------:R-:W-:Y:S01]  /*bc40*/  VIADD R0, R10, 0xb ;  /* 0x0000000b0a007836 */ /* 0x000fe20000000000 */
[----:B------:R-:W-:Y:S01]  /*bc50*/  ISETP.LT.AND P6, PT, R23, UR8, !P0 ;  /* 0x0000000817007c0c */ /* 0x000fe2000c7c1270 */
[----:B------:R-:W-:Y:S02]  /*bc60*/  IMAD.WIDE R14, R12, 0x2, R2 ;  /* 0x000000020c0e7825 */ /* 0x000fe400078e0202 */
[----:B------:R0:W-:Y:S01]  /*bc70*/  @P1 STG.E.U16 desc[UR10][R28.64], R13 ;  /* 0x0000000d1c001986 */ /* 0x0001e2000c10150a */
[----:B------:R-:W-:-:S02]  /*bc80*/  ISETP.LT.AND P1, PT, R11, UR8, !P0 ;  /* 0x000000080b007c0c */ /* 0x000fc4000c721270 */
[----:B------:R-:W-:Y:S01]  /*bc90*/  ISETP.GE.AND P0, PT, R0, UR9, PT ;  /* 0x0000000900007c0c */ /* 0x000fe2000bf06270 */
[----:B0-----:R-:W-:Y:S01]  /*bca0*/  IMAD.WIDE R28, R12, 0x2, R4 ;  /* 0x000000020c1c7825 */ /* 0x001fe200078e0204 */
[----:B--2---:R-:W-:Y:S01]  /*bcb0*/  PRMT R0, R27, 0x7632, R0 ;  /* 0x000076321b007816 */ /* 0x004fe20000000000 */
[----:B------:R-:W-:Y:S01]  /*bcc0*/  @P4 STG.E.U16 desc[UR10][R14.64], R27 ;  /* 0x0000001b0e004986 */ /* 0x000fe2000c10150a */
[----:B------:R-:W-:-:S03]  /*bcd0*/  ISETP.LT.AND P4, PT, R9, UR8, !P2 ;  /* 0x0000000809007c0c */ /* 0x000fc6000d781270 */
[----:B------:R-:W2:Y:S04]  /*bce0*/  LDL.LU R9, [R1+0x724] ;  /* 0x0007240001097983 */ /* 0x000ea80000300800 */
[----:B------:R0:W-:Y:S04]  /*bcf0*/  @P5 STG.E.U16 desc[UR10][R28.64], R0 ;  /* 0x000000001c005986 */ /* 0x0001e8000c10150a */
[----:B0-----:R-:W4:Y:S04]  /*bd00*/  LDL.LU R28, [R1+0x44] ;  /* 0x00004400011c7983 */ /* 0x001f280000300800 */
[----:B------:R-:W4:Y:S01]  /*bd10*/  LDL.LU R29, [R1+0x700] ;  /* 0x00070000011d7983 */ /* 0x000f220000300800 */
[----:B------:R-:W-:Y:S01]  /*bd20*/  IMAD.WIDE R14, R12, 0x2, R6 ;  /* 0x000000020c0e7825 */ /* 0x000fe200078e0206 */
[----:B------:R-:W-:-:S02]  /*bd30*/  ISETP.LT.AND P5, PT, R22, UR8, !P2 ;  /* 0x0000000816007c0c */ /* 0x000fc4000d7a1270 */
[----:B---3--:R-:W-:Y:S01]  /*bd40*/  PRMT R13, R8, 0x7632, R13 ;  /* 0x00007632080d7816 */ /* 0x008fe2000000000d */
[C---:B------:R-:W-:Y:S01]  /*bd50*/  IMAD.WIDE R26, R12.reuse, 0x2, R24 ;  /* 0x000000020c1a7825 */ /* 0x040fe200078e0218 */
[----:B------:R0:W-:Y:S03]  /*bd60*/  @P1 STG.E.U16 desc[UR10][R14.64], R8 ;  /* 0x000000080e001986 */ /* 0x0001e6000c10150a */
[----:B------:R-:W-:Y:S01]  /*bd70*/  VIADD R12, R12, UR6 ;  /* 0x000000060c0c7c36 */ /* 0x000fe20008000000 */
[----:B------:R-:W-:Y:S01]  /*bd80*/  ISETP.LT.AND P1, PT, R11, UR8, !P2 ;  /* 0x000000080b007c0c */ /* 0x000fe2000d721270 */
[----:B------:R3:W-:Y:S01]  /*bd90*/  @P6 STG.E.U16 desc[UR10][R26.64], R13 ;  /* 0x0000000d1a006986 */ /* 0x0007e2000c10150a */
[----:B------:R-:W-:Y:S02]  /*bda0*/  ISETP.LT.AND P2, PT, R23, UR8, !P2 ;  /* 0x0000000817007c0c */ /* 0x000fe4000d741270 */
[----:B------:R-:W-:Y:S01]  /*bdb0*/  PRMT R0, R20, 0x7632, R0 ;  /* 0x0000763214007816 */ /* 0x000fe20000000000 */
[----:B0-----:R-:W-:-:S04]  /*bdc0*/  IMAD.WIDE R14, R12, 0x2, R2 ;  /* 0x000000020c0e7825 */ /* 0x001fc800078e0202 */
[----:B------:R-:W-:Y:S02]  /*bdd0*/  VIADD R8, R10, 0xc ;  /* 0x0000000c0a087836 */ /* 0x000fe40000000000 */
[----:B---3--:R-:W-:Y:S01]  /*bde0*/  IMAD.WIDE R26, R12, 0x2, R4 ;  /* 0x000000020c1a7825 */ /* 0x008fe200078e0204 */
[----:B------:R0:W-:Y:S02]  /*bdf0*/  @P4 STG.E.U16 desc[UR10][R14.64], R20 ;  /* 0x000000140e004986 */ /* 0x0001e4000c10150a */
[----:B------:R-:W-:Y:S02]  /*be00*/  ISETP.GE.AND P6, PT, R8, UR9, PT ;  /* 0x0000000908007c0c */ /* 0x000fe4000bfc6270 */
[----:B------:R3:W-:Y:S01]  /*be10*/  @P5 STG.E.U16 desc[UR10][R26.64], R0 ;  /* 0x000000001a005986 */ /* 0x0007e2000c10150a */
[----:B-1----:R-:W-:Y:S01]  /*be20*/  PRMT R8, R16, 0x7632, R8 ;  /* 0x0000763210087816 */ /* 0x002fe20000000008 */
[C---:B0-----:R-:W-:Y:S02]  /*be30*/  IMAD.WIDE R14, R12.reuse, 0x2, R6 ;  /* 0x000000020c0e7825 */ /* 0x041fe400078e0206 */
[----:B------:R-:W4:Y:S02]  /*be40*/  LDL.LU R20, [R1+0x48] ;  /* 0x0000480001147983 */ /* 0x000f240000300800 */
[----:B---3--:R-:W-:-:S02]  /*be50*/  VIADD R0, R12, UR6 ;  /* 0x000000060c007c36 */ /* 0x008fc40008000000 */
[----:B------:R-:W-:Y:S01]  /*be60*/  IMAD.WIDE R12, R12, 0x2, R24 ;  /* 0x000000020c0c7825 */ /* 0x000fe200078e0218 */
[----:B------:R0:W-:Y:S01]  /*be70*/  @P1 STG.E.U16 desc[UR10][R14.64], R16 ;  /* 0x000000100e001986 */ /* 0x0001e2000c10150a */
[----:B------:R-:W-:-:S03]  /*be80*/  ISETP.LT.AND P5, PT, R22, UR8, !P3 ;  /* 0x0000000816007c0c */ /* 0x000fc6000dfa1270 */
[----:B------:R1:W-:Y:S01]  /*be90*/  @P2 STG.E.U16 desc[UR10][R12.64], R8 ;  /* 0x000000080c002986 */ /* 0x0003e2000c10150a */
[----:B------:R-:W-:Y:S01]  /*bea0*/  ISETP.LT.AND P2, PT, R11, UR8, !P3 ;  /* 0x000000080b007c0c */ /* 0x000fe2000df41270 */
[----:B0-----:R-:W-:Y:S02]  /*beb0*/  VIADD R16, R10, 0xd ;  /* 0x0000000d0a107836 */ /* 0x001fe40000000000 */
[----:B------:R-:W-:-:S03]  /*bec0*/  IMAD.WIDE R14, R0, 0x2, R2 ;  /* 0x00000002000e7825 */ /* 0x000fc600078e0202 */
[----:B------:R-:W-:Y:S01]  /*bed0*/  ISETP.GE.AND P1, PT, R16, UR9, PT ;  /* 0x0000000910007c0c */ /* 0x000fe2000bf26270 */
[----:B-1----:R-:W-:-:S04]  /*bee0*/  IMAD.WIDE R12, R0, 0x2, R4 ;  /* 0x00000002000c7825 */ /* 0x002fc800078e0204 */
[----:B------:R-:W-:Y:S01]  /*bef0*/  IMAD.WIDE R26, R0, 0x2, R24 ;  /* 0x00000002001a7825 */ /* 0x000fe200078e0218 */
[----:B--2---:R-:W-:Y:S02]  /*bf00*/  PRMT R8, R9, 0x7632, R8 ;  /* 0x0000763209087816 */ /* 0x004fe40000000008 */
[----:B----4-:R-:W-:Y:S02]  /*bf10*/  ISETP.LT.AND P4, PT, R29, UR8, !P3 ;  /* 0x000000081d007c0c */ /* 0x010fe4000df81270 */
[----:B------:R-:W-:Y:S02]  /*bf20*/  ISETP.LT.AND P3, PT, R23, UR8, !P3 ;  /* 0x0000000817007c0c */ /* 0x000fe4000df61270 */
[----:B------:R-:W-:-:S09]  /*bf30*/  PRMT R16, R28, 0x7632, R16 ;  /* 0x000076321c107816 */ /* 0x000fd20000000010 */
[----:B------:R0:W-:Y:S04]  /*bf40*/  @P4 STG.E.U16 desc[UR10][R14.64], R28 ;  /* 0x0000001c0e004986 */ /* 0x0001e8000c10150a */
[----:B------:R-:W-:Y:S01]  /*bf50*/  @P5 STG.E.U16 desc[UR10][R12.64], R16 ;  /* 0x000000100c005986 */ /* 0x000fe2000c10150a */
[----:B------:R-:W-:-:S03]  /*bf60*/  ISETP.LT.AND P5, PT, R22, UR8, !P0 ;  /* 0x0000000816007c0c */ /* 0x000fc6000c7a1270 */
[----:B------:R-:W2:Y:S01]  /*bf70*/  LDL.LU R22, [R1+0x720] ;  /* 0x0007200001167983 */ /* 0x000ea20000300800 */
[----:B0-----:R-:W-:-:S05]  /*bf80*/  IMAD.WIDE R14, R0, 0x2, R6 ;  /* 0x00000002000e7825 */ /* 0x001fca00078e0206 */
[----:B------:R0:W-:Y:S04]  /*bf90*/  @P2 STG.E.U16 desc[UR10][R14.64], R9 ;  /* 0x000000090e002986 */ /* 0x0001e8000c10150a */
[----:B------:R1:W-:Y:S01]  /*bfa0*/  @P3 STG.E.U16 desc[UR10][R26.64], R8 ;  /* 0x000000081a003986 */ /* 0x0003e2000c10150a */
[----:B0-----:R-:W-:-:S03]  /*bfb0*/  VIADD R15, R10, 0xe ;  /* 0x0000000e0a0f7836 */ /* 0x001fc60000000000 */
[----:B-1----:R-:W3:Y:S02]  /*bfc0*/  LDL.LU R26, [R1+0x708] ;  /* 0x00070800011a7983 */ /* 0x002ee40000300800 */
[----:B------:R-:W-:Y:S01]  /*bfd0*/  ISETP.GE.AND P3, PT, R15, UR9, PT ;  /* 0x000000090f007c0c */ /* 0x000fe2000bf66270 */
[----:B------:R-:W-:Y:S02]  /*bfe0*/  VIADD R15, R10, 0xf ;  /* 0x0000000f0a0f7836 */ /* 0x000fe40000000000 */
[----:B------:R-:W4:Y:S04]  /*bff0*/  LDL.LU R10, [R1+0x71c] ;  /* 0x00071c00010a7983 */ /* 0x000f280000300800 */
[----:B------:R-:W4:Y:S01]  /*c000*/  LDL.LU R28, [R1+0x4c] ;  /* 0x00004c00011c7983 */ /* 0x000f220000300800 */
[----:B------:R-:W-:Y:S01]  /*c010*/  ISETP.LT.AND P4, PT, R29, UR8, !P0 ;  /* 0x000000081d007c0c */ /* 0x000fe2000c781270 */
[----:B------:R-:W-:Y:S01]  /*c020*/  VIADD R0, R0, UR6 ;  /* 0x0000000600007c36 */ /* 0x000fe20008000000 */
[----:B------:R-:W-:-:S03]  /*c030*/  ISETP.LT.AND P2, PT, R11, UR8, !P0 ;  /* 0x000000080b007c0c */ /* 0x000fc6000c741270 */
[C---:B------:R-:W-:Y:S01]  /*c040*/  IMAD.WIDE R8, R0.reuse, 0x2, R2 ;  /* 0x0000000200087825 */ /* 0x040fe200078e0202 */
[----:B------:R-:W-:Y:S02]  /*c050*/  PRMT R14, R21, 0x7632, R14 ;  /* 0x00007632150e7816 */ /* 0x000fe4000000000e */
[----:B------:R-:W-:Y:S01]  /*c060*/  ISETP.LT.AND P0, PT, R23, UR8, !P0 ;  /* 0x0000000817007c0c */ /* 0x000fe2000c701270 */
[----:B------:R-:W-:-:S04]  /*c070*/  IMAD.WIDE R12, R0, 0x2, R4 ;  /* 0x00000002000c7825 */ /* 0x000fc800078e0204 */
[----:B------:R0:W-:Y:S01]  /*c080*/  @P4 STG.E.U16 desc[UR10][R8.64], R21 ;  /* 0x0000001508004986 */ /* 0x0001e2000c10150a */
[----:B------:R-:W-:-:S03]  /*c090*/  ISETP.LT.AND P4, PT, R29, UR8, !P6 ;  /* 0x000000081d007c0c */ /* 0x000fc6000f781270 */
[----:B------:R1:W-:Y:S01]  /*c0a0*/  @P5 STG.E.U16 desc[UR10][R12.64], R14 ;  /* 0x0000000e0c005986 */ /* 0x0003e2000c10150a */
[----:B------:R-:W-:Y:S01]  /*c0b0*/  ISETP.LT.AND P5, PT, R11, UR8, !P6 ;  /* 0x000000080b007c0c */ /* 0x000fe2000f7a1270 */
[----:B0-----:R-:W-:-:S04]  /*c0c0*/  IMAD.WIDE R8, R0, 0x2, R6 ;  /* 0x0000000200087825 */ /* 0x001fc800078e0206 */
[C---:B-1----:R-:W-:Y:S01]  /*c0d0*/  VIADD R14, R0.reuse, UR6 ;  /* 0x00000006000e7c36 */ /* 0x042fe20008000000 */
[----:B------:R0:W-:Y:S01]  /*c0e0*/  @P2 STG.E.U16 desc[UR10][R8.64], R17 ;  /* 0x0000001108002986 */ /* 0x0001e2000c10150a */
[----:B------:R-:W-:Y:S01]  /*c0f0*/  IMAD.WIDE R12, R0, 0x2, R24 ;  /* 0x00000002000c7825 */ /* 0x000fe200078e0218 */
[----:B------:R-:W-:-:S05]  /*c100*/  PRMT R0, R17, 0x7632, R0 ;  /* 0x0000763211007816 */ /* 0x000fca0000000000 */
[----:B------:R1:W-:Y:S01]  /*c110*/  @P0 STG.E.U16 desc[UR10][R12.64], R0 ;  /* 0x000000000c000986 */ /* 0x0003e2000c10150a */
[----:B0-----:R-:W-:Y:S01]  /*c120*/  IMAD.WIDE R8, R14, 0x2, R2 ;  /* 0x000000020e087825 */ /* 0x001fe200078e0202 */
[----:B------:R-:W-:-:S04]  /*c130*/  ISETP.GE.AND P0, PT, R15, UR9, PT ;  /* 0x000000090f007c0c */ /* 0x000fc8000bf06270 */
[----:B------:R0:W-:Y:S01]  /*c140*/  @P4 STG.E.U16 desc[UR10][R8.64], R20 ;  /* 0x0000001408004986 */ /* 0x0001e2000c10150a */
[----:B------:R-:W-:Y:S01]  /*c150*/  ISETP.LT.AND P4, PT, R29, UR8, !P1 ;  /* 0x000000081d007c0c */ /* 0x000fe2000cf81270 */
[----:B-1----:R-:W-:Y:S01]  /*c160*/  IMAD.WIDE R12, R14, 0x2, R6 ;  /* 0x000000020e0c7825 */ /* 0x002fe200078e0206 */
[----:B------:R-:W-:-:S03]  /*c170*/  PRMT R15, R20, 0x7632, R15 ;  /* 0x00007632140f7816 */ /* 0x000fc6000000000f */
[C---:B------:R-:W-:Y:S02]  /*c180*/  VIADD R27, R14.reuse, UR6 ;  /* 0x000000060e1b7c36 */ /* 0x040fe40008000000 */
[----:B------:R-:W-:-:S04]  /*c190*/  IMAD.WIDE R16, R14, 0x2, R24 ;  /* 0x000000020e107825 */ /* 0x000fc800078e0218 */
[----:B0-----:R-:W-:Y:S01]  /*c1a0*/  IMAD.WIDE R8, R14, 0x2, R4 ;  /* 0x000000020e087825 */ /* 0x001fe200078e0204 */
[----:B--2---:R-:W-:Y:S02]  /*c1b0*/  PRMT R0, R22, 0x7632, R0 ;  /* 0x0000763216007816 */ /* 0x004fe40000000000 */
[----:B---3--:R-:W-:Y:S02]  /*c1c0*/  ISETP.LT.AND P2, PT, R26, UR8, !P6 ;  /* 0x000000081a007c0c */ /* 0x008fe4000f741270 */
[----:B------:R-:W-:Y:S02]  /*c1d0*/  ISETP.LT.AND P6, PT, R23, UR8, !P6 ;  /* 0x0000000817007c0c */ /* 0x000fe4000f7c1270 */
[----:B----4-:R-:W-:-:S09]  /*c1e0*/  PRMT R21, R10, 0x7632, R21 ;  /* 0x000076320a157816 */ /* 0x010fd20000000015 */
[----:B------:R0:W-:Y:S01]  /*c1f0*/  @P2 STG.E.U16 desc[UR10][R8.64], R15 ;  /* 0x0000000f08002986 */ /* 0x0001e2000c10150a */
[----:B------:R-:W-:-:S03]  /*c200*/  ISETP.LT.AND P2, PT, R26, UR8, !P1 ;  /* 0x000000081a007c0c */ /* 0x000fc6000cf41270 */
[----:B------:R-:W-:Y:S01]  /*c210*/  @P5 STG.E.U16 desc[UR10][R12.64], R10 ;  /* 0x0000000a0c005986 */ /* 0x000fe2000c10150a */
[----:B------:R-:W-:Y:S02]  /*c220*/  ISETP.LT.AND P5, PT, R11, UR8, !P1 ;  /* 0x000000080b007c0c */ /* 0x000fe4000cfa1270 */
[----:B------:R-:W-:Y:S01]  /*c230*/  ISETP.LT.AND P1, PT, R23, UR8, !P1 ;  /* 0x0000000817007c0c */ /* 0x000fe2000cf21270 */
[----:B------:R1:W-:Y:S01]  /*c240*/  @P6 STG.E.U16 desc[UR10][R16.64], R21 ;  /* 0x0000001510006986 */ /* 0x0003e2000c10150a */
[----:B------:R-:W-:Y:S01]  /*c250*/  ISETP.LT.AND P6, PT, R29, UR8, !P3 ;  /* 0x000000081d007c0c */ /* 0x000fe2000dfc1270 */
[----:B0-----:R-:W-:-:S05]  /*c260*/  IMAD.WIDE R14, R27, 0x2, R2 ;  /* 0x000000021b0e7825 */ /* 0x001fca00078e0202 */
[----:B------:R-:W-:Y:S01]  /*c270*/  @P4 STG.E.U16 desc[UR10][R14.64], R22 ;  /* 0x000000160e004986 */ /* 0x000fe2000c10150a */
[----:B------:R-:W-:Y:S01]  /*c280*/  ISETP.LT.AND P4, PT, R29, UR8, !P0 ;  /* 0x000000081d007c0c */ /* 0x000fe2000c781270 */
[C---:B------:R-:W-:Y:S02]  /*c290*/  VIADD R29, R27.reuse, UR6 ;  /* 0x000000061b1d7c36 */ /* 0x040fe40008000000 */
[----:B-1----:R-:W-:Y:S01]  /*c2a0*/  IMAD.WIDE R20, R27, 0x2, R4 ;  /* 0x000000021b147825 */ /* 0x002fe200078e0204 */
[----:B------:R-:W-:-:S03]  /*c2b0*/  PRMT R10, R18, 0x7632, R10 ;  /* 0x00007632120a7816 */ /* 0x000fc6000000000a */
[C---:B------:R-:W-:Y:S01]  /*c2c0*/  IMAD.WIDE R8, R27.reuse, 0x2, R6 ;  /* 0x000000021b087825 */ /* 0x040fe200078e0206 */
[----:B------:R0:W-:Y:S03]  /*c2d0*/  @P2 STG.E.U16 desc[UR10][R20.64], R0 ;  /* 0x0000000014002986 */ /* 0x0001e6000c10150a */
[----:B------:R-:W-:Y:S01]  /*c2e0*/  IMAD.WIDE R12, R27, 0x2, R24 ;  /* 0x000000021b0c7825 */ /* 0x000fe200078e0218 */
[----:B------:R1:W-:Y:S03]  /*c2f0*/  @P5 STG.E.U16 desc[UR10][R8.64], R18 ;  /* 0x0000001208005986 */ /* 0x0003e6000c10150a */
[----:B------:R-:W-:Y:S01]  /*c300*/  IMAD.WIDE R16, R29, 0x2, R2 ;  /* 0x000000021d107825 */ /* 0x000fe200078e0202 */
[----:B------:R2:W-:Y:S01]  /*c310*/  @P1 STG.E.U16 desc[UR10][R12.64], R10 ;  /* 0x0000000a0c001986 */ /* 0x0005e2000c10150a */
[----:B------:R-:W-:-:S03]  /*c320*/  ISETP.LT.AND P1, PT, R11, UR8, !P0 ;  /* 0x000000080b007c0c */ /* 0x000fc6000c721270 */
[----:B------:R3:W-:Y:S01]  /*c330*/  @P6 STG.E.U16 desc[UR10][R16.64], R28 ;  /* 0x0000001c10006986 */ /* 0x0007e2000c10150a */
[----:B------:R-:W-:Y:S02]  /*c340*/  ISETP.LT.AND P6, PT, R11, UR8, !P3 ;  /* 0x000000080b007c0c */ /* 0x000fe4000dfc1270 */
[C---:B------:R-:W-:Y:S01]  /*c350*/  ISETP.LT.AND P2, PT, R26.reuse, UR8, !P3 ;  /* 0x000000081a007c0c */ /* 0x040fe2000df41270 */
[----:B------:R-:W2:Y:S01]  /*c360*/  LDL.LU R11, [R1+0x718] ;  /* 0x00071800010b7983 */ /* 0x000ea20000300800 */
[----:B------:R-:W-:Y:S02]  /*c370*/  ISETP.LT.AND P5, PT, R26, UR8, !P0 ;  /* 0x000000081a007c0c */ /* 0x000fe4000c7a1270 */
[C---:B------:R-:W-:Y:S02]  /*c380*/  ISETP.LT.AND P3, PT, R23.reuse, UR8, !P3 ;  /* 0x0000000817007c0c */ /* 0x040fe4000df61270 */
[----:B------:R-:W-:Y:S02]  /*c390*/  ISETP.LT.AND P0, PT, R23, UR8, !P0 ;  /* 0x0000000817007c0c */ /* 0x000fe4000c701270 */
[----:B------:R-:W4:Y:S01]  /*c3a0*/  LDL.LU R23, [R1+0x714] ;  /* 0x0007140001177983 */ /* 0x000f220000300800 */
[C---:B------:R-:W-:Y:S01]  /*c3b0*/  VIADD R27, R29.reuse, UR6 ;  /* 0x000000061d1b7c36 */ /* 0x040fe20008000000 */
[----:B0-----:R-:W-:Y:S01]  /*c3c0*/  PRMT R0, R28, 0x7632, R0 ;  /* 0x000076321c007816 */ /* 0x001fe20000000000 */
[----:B-1----:R-:W-:-:S04]  /*c3d0*/  IMAD.WIDE R8, R29, 0x2, R4 ;  /* 0x000000021d087825 */ /* 0x002fc800078e0204 */
[C---:B------:R-:W-:Y:S01]  /*c3e0*/  IMAD.WIDE R14, R29.reuse, 0x2, R6 ;  /* 0x000000021d0e7825 */ /* 0x040fe200078e0206 */
[----:B------:R3:W-:Y:S03]  /*c3f0*/  @P2 STG.E.U16 desc[UR10][R8.64], R0 ;  /* 0x0000000008002986 */ /* 0x0007e6000c10150a */
[----:B------:R-:W-:-:S04]  /*c400*/  IMAD.WIDE R20, R29, 0x2, R24 ;  /* 0x000000021d147825 */ /* 0x000fc800078e0218 */
[----:B------:R-:W-:-:S04]  /*c410*/  IMAD.WIDE R2, R27, 0x2, R2 ;  /* 0x000000021b027825 */ /* 0x000fc800078e0202 */
[----:B------:R-:W-:-:S04]  /*c420*/  IMAD.WIDE R4, R27, 0x2, R4 ;  /* 0x000000021b047825 */ /* 0x000fc800078e0204 */
[----:B------:R-:W-:-:S04]  /*c430*/  IMAD.WIDE R6, R27, 0x2, R6 ;  /* 0x000000021b067825 */ /* 0x000fc800078e0206 */
[----:B------:R-:W-:Y:S01]  /*c440*/  IMAD.WIDE R24, R27, 0x2, R24 ;  /* 0x000000021b187825 */ /* 0x000fe200078e0218 */
[----:B--2---:R-:W-:Y:S01]  /*c450*/  PRMT R10, R11, 0x7632, R10 ;  /* 0x000076320b0a7816 */ /* 0x004fe2000000000a */
[----:B------:R3:W-:Y:S01]  /*c460*/  @P6 STG.E.U16 desc[UR10][R14.64], R11 ;  /* 0x0000000b0e006986 */ /* 0x0007e2000c10150a */
[----:B----4-:R-:W-:-:S03]  /*c470*/  PRMT R12, R23, 0x7632, R12 ;  /* 0x00007632170c7816 */ /* 0x010fc6000000000c */
[----:B------:R3:W-:Y:S04]  /*c480*/  @P3 STG.E.U16 desc[UR10][R20.64], R10 ;  /* 0x0000000a14003986 */ /* 0x0007e8000c10150a */
[----:B------:R3:W-:Y:S04]  /*c490*/  @P4 STG.E.U16 desc[UR10][R2.64], R23 ;  /* 0x0000001702004986 */ /* 0x0007e8000c10150a */
[----:B------:R3:W-:Y:S04]  /*c4a0*/  @P5 STG.E.U16 desc[UR10][R4.64], R12 ;  /* 0x0000000c04005986 */ /* 0x0007e8000c10150a */
[----:B------:R3:W-:Y:S01]  /*c4b0*/  @P1 STG.E.U16 desc[UR10][R6.64], R19 ;  /* 0x0000001306001986 */ /* 0x0007e2000c10150a */
[----:B------:R-:W-:Y:S05]  /*c4c0*/  @!P0 EXIT ;  /* 0x000000000000894d */ /* 0x000fea0003800000 */
[----:B---3--:R-:W-:-:S05]  /*c4d0*/  PRMT R12, R19, 0x7632, R12 ;  /* 0x00007632130c7816 */ /* 0x008fca000000000c */
[----:B------:R-:W-:Y:S01]  /*c4e0*/  STG.E.U16 desc[UR10][R24.64], R12 ;  /* 0x0000000c18007986 */ /* 0x000fe2000c10150a */
[----:B------:R-:W-:Y:S05]  /*c4f0*/  EXIT ;  /* 0x000000000000794d */ /* 0x000fea0003800000 */
.L_x_2:
[----:B------:R-:W-:-:S00]  /*c500*/  BRA `(.L_x_2) ;  /* 0xfffffffc00fc7947 */ /* 0x000fc0000383ffff */
[----:B------:R-:W-:-:S00]  /*c510*/  NOP ;  /* 0x0000000000007918 */ /* 0x000fc00000000000 */
        /* <DEDUP_REMOVED lines=14> */
.L_x_3:


//--------------------- .nv.shared.matmul_kernel  --------------------------
	.section	.nv.shared.matmul_kernel,"aw",@nobits
	.sectionflags	@""
	.align	16
	.zero		1024


//--------------------- .nv.shared.reserved.0     --------------------------
	.section	.nv.shared.reserved.0,"aw",@nobits
	.weak		__nv_reservedSMEM_offset_0_alias
	.size		__nv_reservedSMEM_offset_0_alias, 0, 0
	.other		__nv_reservedSMEM_offset_0_alias,@"STO_CUDA_RESERVED_SHARED STV_DEFAULT"
__nv_reservedSMEM_offset_0_alias:
	.zero		0


//--------------------- .nv.constant0.matmul_kernel --------------------------
	.section	.nv.constant0.matmul_kernel,"a",@progbits
	.sectionflags	@""
	.align	4
.nv.constant0.matmul_kernel:
	.zero		608


//--------------------- SYMBOLS --------------------------

	.type		.nv.reservedSmem.offset0,@object
	.size		.nv.reservedSmem.offset0,0x4
